//
// Generated by NVIDIA NVVM Compiler
//
// Compiler Build ID: CL-36424714
// Cuda compilation tools, release 13.0, V13.0.88
// Based on NVVM 20.0.0
//

.version 9.0
.target sm_100
.address_size 64

	// .globl	_Z10setCentersP3dayP6centerii
// _ZZ10setCentersP3dayP6centeriiE4nums has been demoted

.visible .entry _Z10setCentersP3dayP6centerii(
	.param .u64 .ptr .align 1 _Z10setCentersP3dayP6centerii_param_0,
	.param .u64 .ptr .align 1 _Z10setCentersP3dayP6centerii_param_1,
	.param .u32 _Z10setCentersP3dayP6centerii_param_2,
	.param .u32 _Z10setCentersP3dayP6centerii_param_3
)
{
	.reg .pred 	%p<5>;
	.reg .b32 	%r<24>;
	.reg .b64 	%rd<10>;
	.reg .b64 	%fd<8>;
	// demoted variable
	.shared .align 4 .b8 _ZZ10setCentersP3dayP6centeriiE4nums[12];
	ld.param.u64 	%rd3, [_Z10setCentersP3dayP6centerii_param_0];
	ld.param.u64 	%rd4, [_Z10setCentersP3dayP6centerii_param_1];
	ld.param.u32 	%r8, [_Z10setCentersP3dayP6centerii_param_3];
	mov.b32 	%r9, 0;
	st.shared.u32 	[_ZZ10setCentersP3dayP6centeriiE4nums], %r9;
	st.shared.u32 	[_ZZ10setCentersP3dayP6centeriiE4nums+4], %r9;
	st.shared.u32 	[_ZZ10setCentersP3dayP6centeriiE4nums+8], %r9;
	mov.u32 	%r1, %tid.x;
	setp.ge.s32 	%p1, %r1, %r8;
	@%p1 bra 	$L__BB0_5;
	mov.u32 	%r2, %ctaid.x;
	mov.u32 	%r3, %ntid.x;
	cvta.to.global.u64 	%rd1, %rd3;
	mov.b32 	%r23, 0;
	mov.u32 	%r22, %r1;
$L__BB0_2:
	mul.wide.s32 	%rd5, %r22, 40;
	add.s64 	%rd6, %rd1, %rd5;
	add.s64 	%rd2, %rd6, 32;
	ld.global.u32 	%r11, [%rd6+32];
	setp.ne.s32 	%p2, %r11, %r2;
	@%p2 bra 	$L__BB0_4;
	atom.shared.add.u32 	%r12, [_ZZ10setCentersP3dayP6centeriiE4nums+8], 1;
	ld.global.f64 	%fd1, [%rd2+-16];
	cvt.rzi.s32.f64 	%r13, %fd1;
	atom.shared.add.u32 	%r14, [_ZZ10setCentersP3dayP6centeriiE4nums], %r13;
	ld.global.f64 	%fd2, [%rd2+-8];
	cvt.rzi.s32.f64 	%r15, %fd2;
	atom.shared.add.u32 	%r16, [_ZZ10setCentersP3dayP6centeriiE4nums+4], %r15;
$L__BB0_4:
	add.s32 	%r6, %r23, 1;
	mad.lo.s32 	%r17, %r3, %r23, %r3;
	add.s32 	%r22, %r17, %r1;
	setp.lt.s32 	%p3, %r22, %r8;
	mov.u32 	%r23, %r6;
	@%p3 bra 	$L__BB0_2;
$L__BB0_5:
	bar.sync 	0;
	setp.ne.s32 	%p4, %r1, 0;
	@%p4 bra 	$L__BB0_7;
	ld.shared.u32 	%r18, [_ZZ10setCentersP3dayP6centeriiE4nums];
	cvt.rn.f64.s32 	%fd3, %r18;
	ld.shared.u32 	%r19, [_ZZ10setCentersP3dayP6centeriiE4nums+8];
	cvt.rn.f64.s32 	%fd4, %r19;
	div.rn.f64 	%fd5, %fd3, %fd4;
	mov.u32 	%r20, %ctaid.x;
	cvta.to.global.u64 	%rd7, %rd4;
	mul.wide.u32 	%rd8, %r20, 16;
	add.s64 	%rd9, %rd7, %rd8;
	st.global.f64 	[%rd9], %fd5;
	ld.shared.u32 	%r21, [_ZZ10setCentersP3dayP6centeriiE4nums+4];
	cvt.rn.f64.s32 	%fd6, %r21;
	div.rn.f64 	%fd7, %fd6, %fd4;
	st.global.f64 	[%rd9+8], %fd7;
$L__BB0_7:
	ret;

}
	// .globl	_Z7clusterP3dayP6centeriiPi
.visible .entry _Z7clusterP3dayP6centeriiPi(
	.param .u64 .ptr .align 1 _Z7clusterP3dayP6centeriiPi_param_0,
	.param .u64 .ptr .align 1 _Z7clusterP3dayP6centeriiPi_param_1,
	.param .u32 _Z7clusterP3dayP6centeriiPi_param_2,
	.param .u32 _Z7clusterP3dayP6centeriiPi_param_3,
	.param .u64 .ptr .align 1 _Z7clusterP3dayP6centeriiPi_param_4
)
{
	.reg .pred 	%p<28>;
	.reg .b32 	%r<86>;
	.reg .b64 	%rd<20>;
	.reg .b64 	%fd<132>;

	ld.param.u64 	%rd8, [_Z7clusterP3dayP6centeriiPi_param_0];
	ld.param.u64 	%rd9, [_Z7clusterP3dayP6centeriiPi_param_1];
	ld.param.u32 	%r33, [_Z7clusterP3dayP6centeriiPi_param_2];
	ld.param.u32 	%r34, [_Z7clusterP3dayP6centeriiPi_param_3];
	ld.param.u64 	%rd10, [_Z7clusterP3dayP6centeriiPi_param_4];
	cvta.to.global.u64 	%rd1, %rd9;
	cvta.to.global.u64 	%rd2, %rd10;
	mov.u32 	%r1, %ntid.x;
	mov.b32 	%r35, 0;
	st.global.u32 	[%rd2], %r35;
	mov.u32 	%r2, %tid.x;
	mov.u32 	%r3, %ctaid.x;
	mad.lo.s32 	%r71, %r3, %r1, %r2;
	setp.ge.s32 	%p1, %r71, %r34;
	setp.lt.s32 	%p2, %r33, 1;
	or.pred  	%p3, %p1, %p2;
	@%p3 bra 	$L__BB1_16;
	and.b32  	%r5, %r33, 7;
	and.b32  	%r6, %r33, 3;
	and.b32  	%r7, %r33, 2147483640;
	and.b32  	%r8, %r33, 1;
	cvta.to.global.u64 	%rd3, %rd8;
	mov.b32 	%r73, 0;
$L__BB1_2:
	setp.lt.u32 	%p4, %r33, 8;
	mul.wide.s32 	%rd11, %r71, 40;
	add.s64 	%rd12, %rd3, %rd11;
	add.s64 	%rd4, %rd12, 16;
	ld.global.f64 	%fd1, [%rd12+16];
	ld.global.f64 	%fd2, [%rd12+24];
	mov.f64 	%fd129, 0d408F400000000000;
	mov.b32 	%r80, 0;
	@%p4 bra 	$L__BB1_5;
	add.s64 	%rd19, %rd1, 64;
	mov.f64 	%fd129, 0d408F400000000000;
	mov.b32 	%r74, 0;
$L__BB1_4:
	.pragma "nounroll";
	ld.global.f64 	%fd12, [%rd19+-64];
	sub.f64 	%fd13, %fd1, %fd12;
	ld.global.f64 	%fd14, [%rd19+-56];
	sub.f64 	%fd15, %fd2, %fd14;
	mul.f64 	%fd16, %fd15, %fd15;
	fma.rn.f64 	%fd17, %fd13, %fd13, %fd16;
	sqrt.rn.f64 	%fd18, %fd17;
	setp.lt.f64 	%p5, %fd18, %fd129;
	selp.b32 	%r41, %r74, %r76, %p5;
	selp.f64 	%fd19, %fd18, %fd129, %p5;
	ld.global.f64 	%fd20, [%rd19+-48];
	sub.f64 	%fd21, %fd1, %fd20;
	ld.global.f64 	%fd22, [%rd19+-40];
	sub.f64 	%fd23, %fd2, %fd22;
	mul.f64 	%fd24, %fd23, %fd23;
	fma.rn.f64 	%fd25, %fd21, %fd21, %fd24;
	sqrt.rn.f64 	%fd26, %fd25;
	setp.lt.f64 	%p6, %fd26, %fd19;
	add.s32 	%r42, %r74, 1;
	selp.b32 	%r43, %r42, %r41, %p6;
	selp.f64 	%fd27, %fd26, %fd19, %p6;
	ld.global.f64 	%fd28, [%rd19+-32];
	sub.f64 	%fd29, %fd1, %fd28;
	ld.global.f64 	%fd30, [%rd19+-24];
	sub.f64 	%fd31, %fd2, %fd30;
	mul.f64 	%fd32, %fd31, %fd31;
	fma.rn.f64 	%fd33, %fd29, %fd29, %fd32;
	sqrt.rn.f64 	%fd34, %fd33;
	setp.lt.f64 	%p7, %fd34, %fd27;
	add.s32 	%r44, %r74, 2;
	selp.b32 	%r45, %r44, %r43, %p7;
	selp.f64 	%fd35, %fd34, %fd27, %p7;
	ld.global.f64 	%fd36, [%rd19+-16];
	sub.f64 	%fd37, %fd1, %fd36;
	ld.global.f64 	%fd38, [%rd19+-8];
	sub.f64 	%fd39, %fd2, %fd38;
	mul.f64 	%fd40, %fd39, %fd39;
	fma.rn.f64 	%fd41, %fd37, %fd37, %fd40;
	sqrt.rn.f64 	%fd42, %fd41;
	setp.lt.f64 	%p8, %fd42, %fd35;
	add.s32 	%r46, %r74, 3;
	selp.b32 	%r47, %r46, %r45, %p8;
	selp.f64 	%fd43, %fd42, %fd35, %p8;
	ld.global.f64 	%fd44, [%rd19];
	sub.f64 	%fd45, %fd1, %fd44;
	ld.global.f64 	%fd46, [%rd19+8];
	sub.f64 	%fd47, %fd2, %fd46;
	mul.f64 	%fd48, %fd47, %fd47;
	fma.rn.f64 	%fd49, %fd45, %fd45, %fd48;
	sqrt.rn.f64 	%fd50, %fd49;
	setp.lt.f64 	%p9, %fd50, %fd43;
	add.s32 	%r48, %r74, 4;
	selp.b32 	%r49, %r48, %r47, %p9;
	selp.f64 	%fd51, %fd50, %fd43, %p9;
	ld.global.f64 	%fd52, [%rd19+16];
	sub.f64 	%fd53, %fd1, %fd52;
	ld.global.f64 	%fd54, [%rd19+24];
	sub.f64 	%fd55, %fd2, %fd54;
	mul.f64 	%fd56, %fd55, %fd55;
	fma.rn.f64 	%fd57, %fd53, %fd53, %fd56;
	sqrt.rn.f64 	%fd58, %fd57;
	setp.lt.f64 	%p10, %fd58, %fd51;
	add.s32 	%r50, %r74, 5;
	selp.b32 	%r51, %r50, %r49, %p10;
	selp.f64 	%fd59, %fd58, %fd51, %p10;
	ld.global.f64 	%fd60, [%rd19+32];
	sub.f64 	%fd61, %fd1, %fd60;
	ld.global.f64 	%fd62, [%rd19+40];
	sub.f64 	%fd63, %fd2, %fd62;
	mul.f64 	%fd64, %fd63, %fd63;
	fma.rn.f64 	%fd65, %fd61, %fd61, %fd64;
	sqrt.rn.f64 	%fd66, %fd65;
	setp.lt.f64 	%p11, %fd66, %fd59;
	add.s32 	%r52, %r74, 6;
	selp.b32 	%r53, %r52, %r51, %p11;
	selp.f64 	%fd67, %fd66, %fd59, %p11;
	ld.global.f64 	%fd68, [%rd19+48];
	sub.f64 	%fd69, %fd1, %fd68;
	ld.global.f64 	%fd70, [%rd19+56];
	sub.f64 	%fd71, %fd2, %fd70;
	mul.f64 	%fd72, %fd71, %fd71;
	fma.rn.f64 	%fd73, %fd69, %fd69, %fd72;
	sqrt.rn.f64 	%fd74, %fd73;
	setp.lt.f64 	%p12, %fd74, %fd67;
	add.s32 	%r54, %r74, 7;
	selp.b32 	%r76, %r54, %r53, %p12;
	selp.f64 	%fd129, %fd74, %fd67, %p12;
	add.s64 	%rd19, %rd19, 128;
	add.s32 	%r74, %r74, 8;
	setp.ne.s32 	%p13, %r74, %r7;
	mov.u32 	%r80, %r7;
	@%p13 bra 	$L__BB1_4;
$L__BB1_5:
	setp.eq.s32 	%p14, %r5, 0;
	@%p14 bra 	$L__BB1_13;
	add.s32 	%r56, %r5, -1;
	setp.lt.u32 	%p15, %r56, 3;
	@%p15 bra 	$L__BB1_8;
	mul.wide.u32 	%rd13, %r80, 16;
	add.s64 	%rd14, %rd1, %rd13;
	ld.global.f64 	%fd75, [%rd14];
	sub.f64 	%fd76, %fd1, %fd75;
	ld.global.f64 	%fd77, [%rd14+8];
	sub.f64 	%fd78, %fd2, %fd77;
	mul.f64 	%fd79, %fd78, %fd78;
	fma.rn.f64 	%fd80, %fd76, %fd76, %fd79;
	sqrt.rn.f64 	%fd81, %fd80;
	setp.lt.f64 	%p16, %fd81, %fd129;
	selp.b32 	%r57, %r80, %r76, %p16;
	selp.f64 	%fd82, %fd81, %fd129, %p16;
	add.s32 	%r58, %r80, 1;
	ld.global.f64 	%fd83, [%rd14+16];
	sub.f64 	%fd84, %fd1, %fd83;
	ld.global.f64 	%fd85, [%rd14+24];
	sub.f64 	%fd86, %fd2, %fd85;
	mul.f64 	%fd87, %fd86, %fd86;
	fma.rn.f64 	%fd88, %fd84, %fd84, %fd87;
	sqrt.rn.f64 	%fd89, %fd88;
	setp.lt.f64 	%p17, %fd89, %fd82;
	selp.b32 	%r59, %r58, %r57, %p17;
	selp.f64 	%fd90, %fd89, %fd82, %p17;
	add.s32 	%r60, %r80, 2;
	ld.global.f64 	%fd91, [%rd14+32];
	sub.f64 	%fd92, %fd1, %fd91;
	ld.global.f64 	%fd93, [%rd14+40];
	sub.f64 	%fd94, %fd2, %fd93;
	mul.f64 	%fd95, %fd94, %fd94;
	fma.rn.f64 	%fd96, %fd92, %fd92, %fd95;
	sqrt.rn.f64 	%fd97, %fd96;
	setp.lt.f64 	%p18, %fd97, %fd90;
	selp.b32 	%r61, %r60, %r59, %p18;
	selp.f64 	%fd98, %fd97, %fd90, %p18;
	add.s32 	%r62, %r80, 3;
	ld.global.f64 	%fd99, [%rd14+48];
	sub.f64 	%fd100, %fd1, %fd99;
	ld.global.f64 	%fd101, [%rd14+56];
	sub.f64 	%fd102, %fd2, %fd101;
	mul.f64 	%fd103, %fd102, %fd102;
	fma.rn.f64 	%fd104, %fd100, %fd100, %fd103;
	sqrt.rn.f64 	%fd105, %fd104;
	setp.lt.f64 	%p19, %fd105, %fd98;
	selp.b32 	%r76, %r62, %r61, %p19;
	selp.f64 	%fd129, %fd105, %fd98, %p19;
	add.s32 	%r80, %r80, 4;
$L__BB1_8:
	setp.eq.s32 	%p20, %r6, 0;
	@%p20 bra 	$L__BB1_13;
	setp.eq.s32 	%p21, %r6, 1;
	@%p21 bra 	$L__BB1_11;
	mul.wide.u32 	%rd15, %r80, 16;
	add.s64 	%rd16, %rd1, %rd15;
	ld.global.f64 	%fd106, [%rd16];
	sub.f64 	%fd107, %fd1, %fd106;
	ld.global.f64 	%fd108, [%rd16+8];
	sub.f64 	%fd109, %fd2, %fd108;
	mul.f64 	%fd110, %fd109, %fd109;
	fma.rn.f64 	%fd111, %fd107, %fd107, %fd110;
	sqrt.rn.f64 	%fd112, %fd111;
	setp.lt.f64 	%p22, %fd112, %fd129;
	selp.b32 	%r64, %r80, %r76, %p22;
	selp.f64 	%fd113, %fd112, %fd129, %p22;
	add.s32 	%r65, %r80, 1;
	ld.global.f64 	%fd114, [%rd16+16];
	sub.f64 	%fd115, %fd1, %fd114;
	ld.global.f64 	%fd116, [%rd16+24];
	sub.f64 	%fd117, %fd2, %fd116;
	mul.f64 	%fd118, %fd117, %fd117;
	fma.rn.f64 	%fd119, %fd115, %fd115, %fd118;
	sqrt.rn.f64 	%fd120, %fd119;
	setp.lt.f64 	%p23, %fd120, %fd113;
	selp.b32 	%r76, %r65, %r64, %p23;
	selp.f64 	%fd129, %fd120, %fd113, %p23;
	add.s32 	%r80, %r80, 2;
$L__BB1_11:
	setp.eq.s32 	%p24, %r8, 0;
	@%p24 bra 	$L__BB1_13;
	mul.wide.u32 	%rd17, %r80, 16;
	add.s64 	%rd18, %rd1, %rd17;
	ld.global.f64 	%fd121, [%rd18];
	sub.f64 	%fd122, %fd1, %fd121;
	ld.global.f64 	%fd123, [%rd18+8];
	sub.f64 	%fd124, %fd2, %fd123;
	mul.f64 	%fd125, %fd124, %fd124;
	fma.rn.f64 	%fd126, %fd122, %fd122, %fd125;
	sqrt.rn.f64 	%fd127, %fd126;
	setp.lt.f64 	%p25, %fd127, %fd129;
	selp.b32 	%r76, %r80, %r76, %p25;
$L__BB1_13:
	ld.global.u32 	%r66, [%rd4+16];
	setp.eq.s32 	%p26, %r66, %r76;
	@%p26 bra 	$L__BB1_15;
	atom.global.add.u32 	%r67, [%rd2], 1;
	st.global.u32 	[%rd4+16], %r76;
$L__BB1_15:
	add.s32 	%r31, %r73, 1;
	mov.u32 	%r68, %nctaid.x;
	mad.lo.s32 	%r69, %r68, %r73, %r68;
	add.s32 	%r70, %r69, %r3;
	mad.lo.s32 	%r71, %r70, %r1, %r2;
	setp.lt.s32 	%p27, %r71, %r34;
	mov.u32 	%r73, %r31;
	@%p27 bra 	$L__BB1_2;
$L__BB1_16:
	ret;

}
	// .globl	_Z11processDataP3dayPiii
.visible .entry _Z11processDataP3dayPiii(
	.param .u64 .ptr .align 1 _Z11processDataP3dayPiii_param_0,
	.param .u64 .ptr .align 1 _Z11processDataP3dayPiii_param_1,
	.param .u32 _Z11processDataP3dayPiii_param_2,
	.param .u32 _Z11processDataP3dayPiii_param_3
)
{
	.reg .pred 	%p<5>;
	.reg .b32 	%r<18>;
	.reg .b64 	%rd<10>;

	ld.param.u64 	%rd4, [_Z11processDataP3dayPiii_param_0];
	ld.param.u64 	%rd5, [_Z11processDataP3dayPiii_param_1];
	ld.param.u32 	%r9, [_Z11processDataP3dayPiii_param_3];
	mov.u32 	%r1, %ctaid.x;
	mov.u32 	%r2, %tid.y;
	setp.ge.s32 	%p1, %r2, %r9;
	@%p1 bra 	$L__BB2_6;
	mov.u32 	%r11, %tid.x;
	cvta.to.global.u64 	%rd6, %rd5;
	mad.lo.s32 	%r12, %r1, 12, %r11;
	mul.wide.s32 	%rd7, %r12, 4;
	add.s64 	%rd1, %rd6, %rd7;
	mov.u32 	%r3, %ntid.y;
	add.s32 	%r4, %r11, 1;
	cvta.to.global.u64 	%rd2, %rd4;
	mov.b32 	%r17, 1;
	mov.u32 	%r16, %r2;
$L__BB2_2:
	mov.u32 	%r6, %r17;
	mul.wide.s32 	%rd8, %r16, 40;
	add.s64 	%rd9, %rd2, %rd8;
	add.s64 	%rd3, %rd9, 32;
	ld.global.u32 	%r13, [%rd9+32];
	setp.ne.s32 	%p2, %r13, %r1;
	@%p2 bra 	$L__BB2_5;
	ld.global.u32 	%r14, [%rd3+-32];
	setp.ne.s32 	%p3, %r14, %r4;
	@%p3 bra 	$L__BB2_5;
	atom.global.add.u32 	%r15, [%rd1], 1;
$L__BB2_5:
	add.s32 	%r17, %r6, 1;
	mad.lo.s32 	%r16, %r6, %r3, %r2;
	setp.lt.s32 	%p4, %r16, %r9;
	@%p4 bra 	$L__BB2_2;
$L__BB2_6:
	ret;

}


// ===== COMPILED SASS (sm_100) =====

	.target	sm_100

	.elftype	@"ET_EXEC"


//--------------------- .note.nv.tkinfo           --------------------------
	.section	.note.nv.tkinfo,"",@"SHT_NOTE"
	.sectionflags	@"SHF_NOTE_NV_TKINFO"
	.tkinfo
        /*0018*/ 	.word	0x00000002
        /*0030*/ 	.string	""
        /*0030*/ 	.string	"ptxas"
        /*0030*/ 	.string	"Cuda compilation tools, release 13.0, V13.0.88"
        /*0030*/ 	.string	"Build cuda_13.0.r13.0/compiler.36424714_0"
        /*0030*/ 	.string	"-arch sm_100 -m 64 "



//--------------------- .note.nv.cuinfo           --------------------------
	.section	.note.nv.cuinfo,"",@"SHT_NOTE"
	.sectionflags	@"SHF_NOTE_NV_CUINFO"
        /*0018*/ 	.short	0x0002
        /*001a*/ 	.short	0x0064
        /*001c*/ 	.short	0x0082
	.zero		2


//--------------------- .nv.info                  --------------------------
	.section	.nv.info,"",@"SHT_CUDA_INFO"
	.align	4


	//----- nvinfo : EIATTR_REGCOUNT
	.align		4
        /*0000*/ 	.byte	0x04, 0x2f
        /*0002*/ 	.short	(.L_1 - .L_0)
	.align		4
.L_0:
        /*0004*/ 	.word	index@(_Z10setCentersP3dayP6centerii)
        /*0008*/ 	.word	0x0000001c


	//----- nvinfo : EIATTR_FRAME_SIZE
	.align		4
.L_1:
        /*000c*/ 	.byte	0x04, 0x11
        /*000e*/ 	.short	(.L_3 - .L_2)
	.align		4
.L_2:
        /*0010*/ 	.word	index@($__internal_1_$__cuda_sm20_div_rn_f64_full)
        /*0014*/ 	.word	0x00000000


	//----- nvinfo : EIATTR_FRAME_SIZE
	.align		4
.L_3:
        /*0018*/ 	.byte	0x04, 0x11
        /*001a*/ 	.short	(.L_5 - .L_4)
	.align		4
.L_4:
        /*001c*/ 	.word	index@(_Z10setCentersP3dayP6centerii)
        /*0020*/ 	.word	0x00000000


	//----- nvinfo : EIATTR_REGCOUNT
	.align		4
.L_5:
        /*0024*/ 	.byte	0x04, 0x2f
        /*0026*/ 	.short	(.L_7 - .L_6)
	.align		4
.L_6:
        /*0028*/ 	.word	index@(_Z7clusterP3dayP6centeriiPi)
        /*002c*/ 	.word	0x00000028


	//----- nvinfo : EIATTR_FRAME_SIZE
	.align		4
.L_7:
        /*0030*/ 	.byte	0x04, 0x11
        /*0032*/ 	.short	(.L_9 - .L_8)
	.align		4
.L_8:
        /*0034*/ 	.word	index@($__internal_0_$__cuda_sm20_dsqrt_rn_f64_mediumpath_v1)
        /*0038*/ 	.word	0x00000000


	//----- nvinfo : EIATTR_FRAME_SIZE
	.align		4
.L_9:
        /*003c*/ 	.byte	0x04, 0x11
        /*003e*/ 	.short	(.L_11 - .L_10)
	.align		4
.L_10:
        /*0040*/ 	.word	index@(_Z7clusterP3dayP6centeriiPi)
        /*0044*/ 	.word	0x00000000


	//----- nvinfo : EIATTR_REGCOUNT
	.align		4
.L_11:
        /*0048*/ 	.byte	0x04, 0x2f
        /*004a*/ 	.short	(.L_13 - .L_12)
	.align		4
.L_12:
        /*004c*/ 	.word	index@(_Z11processDataP3dayPiii)
        /*0050*/ 	.word	0x00000010


	//----- nvinfo : EIATTR_FRAME_SIZE
	.align		4
.L_13:
        /*0054*/ 	.byte	0x04, 0x11
        /*0056*/ 	.short	(.L_15 - .L_14)
	.align		4
.L_14:
        /*0058*/ 	.word	index@(_Z11processDataP3dayPiii)
        /*005c*/ 	.word	0x00000000


	//----- nvinfo : EIATTR_MIN_STACK_SIZE
	.align		4
.L_15:
        /*0060*/ 	.byte	0x04, 0x12
        /*0062*/ 	.short	(.L_17 - .L_16)
	.align		4
.L_16:
        /*0064*/ 	.word	index@(_Z11processDataP3dayPiii)
        /*0068*/ 	.word	0x00000000


	//----- nvinfo : EIATTR_MIN_STACK_SIZE
	.align		4
.L_17:
        /*006c*/ 	.byte	0x04, 0x12
        /*006e*/ 	.short	(.L_19 - .L_18)
	.align		4
.L_18:
        /*0070*/ 	.word	index@(_Z7clusterP3dayP6centeriiPi)
        /*0074*/ 	.word	0x00000000


	//----- nvinfo : EIATTR_MIN_STACK_SIZE
	.align		4
.L_19:
        /*0078*/ 	.byte	0x04, 0x12
        /*007a*/ 	.short	(.L_21 - .L_20)
	.align		4
.L_20:
        /*007c*/ 	.word	index@(_Z10setCentersP3dayP6centerii)
        /*0080*/ 	.word	0x00000000
.L_21:


//--------------------- .nv.compat                --------------------------
	.section	.nv.compat,"",@"SHT_CUDA_COMPAT_INFO"
	.align	4
        /*0000*/ 	.byte	0x02, 0x09, 0x00, 0x00, 0x02, 0x02, 0x01, 0x00, 0x02, 0x05, 0x05, 0x00, 0x03, 0x07, 0x01, 0x01
        /*0010*/ 	.byte	0x02, 0x03, 0x00, 0x00, 0x02, 0x06, 0x01, 0x00, 0x04, 0x0b, 0x08, 0x00, 0x01, 0x00, 0x00, 0x00
        /*0020*/ 	.byte	0x00, 0x00, 0x00, 0x00


//--------------------- .nv.info._Z11processDataP3dayPiii --------------------------
	.section	.nv.info._Z11processDataP3dayPiii,"",@"SHT_CUDA_INFO"
	.sectionflags	@""
	.align	4


	//----- nvinfo : EIATTR_CUDA_API_VERSION
	.align		4
        /*0000*/ 	.byte	0x04, 0x37
        /*0002*/ 	.short	(.L_23 - .L_22)
.L_22:
        /*0004*/ 	.word	0x00000082


	//----- nvinfo : EIATTR_KPARAM_INFO
	.align		4
.L_23:
        /*0008*/ 	.byte	0x04, 0x17
        /*000a*/ 	.short	(.L_25 - .L_24)
.L_24:
        /*000c*/ 	.word	0x00000000
        /*0010*/ 	.short	0x0003
        /*0012*/ 	.short	0x0014
        /*0014*/ 	.byte	0x00, 0xf0, 0x11, 0x00


	//----- nvinfo : EIATTR_KPARAM_INFO
	.align		4
.L_25:
        /*0018*/ 	.byte	0x04, 0x17
        /*001a*/ 	.short	(.L_27 - .L_26)
.L_26:
        /*001c*/ 	.word	0x00000000
        /*0020*/ 	.short	0x0002
        /*0022*/ 	.short	0x0010
        /*0024*/ 	.byte	0x00, 0xf0, 0x11, 0x00


	//----- nvinfo : EIATTR_KPARAM_INFO
	.align		4
.L_27:
        /*0028*/ 	.byte	0x04, 0x17
        /*002a*/ 	.short	(.L_29 - .L_28)
.L_28:
        /*002c*/ 	.word	0x00000000
        /*0030*/ 	.short	0x0001
        /*0032*/ 	.short	0x0008
        /*0034*/ 	.byte	0x00, 0xf5, 0x21, 0x00


	//----- nvinfo : EIATTR_KPARAM_INFO
	.align		4
.L_29:
        /*0038*/ 	.byte	0x04, 0x17
        /*003a*/ 	.short	(.L_31 - .L_30)
.L_30:
        /*003c*/ 	.word	0x00000000
        /*0040*/ 	.short	0x0000
        /*0042*/ 	.short	0x0000
        /*0044*/ 	.byte	0x00, 0xf5, 0x21, 0x00


	//----- nvinfo : EIATTR_SPARSE_MMA_MASK
	.align		4
.L_31:
        /*0048*/ 	.byte	0x03, 0x50
        /*004a*/ 	.short	0x0000


	//----- nvinfo : EIATTR_MAXREG_COUNT
	.align		4
        /*004c*/ 	.byte	0x03, 0x1b
        /*004e*/ 	.short	0x00ff


	//----- nvinfo : EIATTR_MERCURY_ISA_VERSION
	.align		4
        /*0050*/ 	.byte	0x03, 0x5f
        /*0052*/ 	.short	0x0101


	//----- nvinfo : EIATTR_VRC_CTA_INIT_COUNT
	.align		4
        /*0054*/ 	.byte	0x02, 0x4a
	.zero		1
	.zero		1


	//----- nvinfo : EIATTR_EXIT_INSTR_OFFSETS
	.align		4
        /*0058*/ 	.byte	0x04, 0x1c
        /*005a*/ 	.short	(.L_33 - .L_32)


	//   ....[0]....
.L_32:
        /*005c*/ 	.word	0x00000040


	//   ....[1]....
        /*0060*/ 	.word	0x00000200


	//----- nvinfo : EIATTR_CRS_STACK_SIZE
	.align		4
.L_33:
        /*0064*/ 	.byte	0x04, 0x1e
        /*0066*/ 	.short	(.L_35 - .L_34)
.L_34:
        /*0068*/ 	.word	0x00000000


	//----- nvinfo : EIATTR_CBANK_PARAM_SIZE
	.align		4
.L_35:
        /*006c*/ 	.byte	0x03, 0x19
        /*006e*/ 	.short	0x0018


	//----- nvinfo : EIATTR_PARAM_CBANK
	.align		4
        /*0070*/ 	.byte	0x04, 0x0a
        /*0072*/ 	.short	(.L_37 - .L_36)
	.align		4
.L_36:
        /*0074*/ 	.word	index@(.nv.constant0._Z11processDataP3dayPiii)
        /*0078*/ 	.short	0x0380
        /*007a*/ 	.short	0x0018


	//----- nvinfo : EIATTR_SW_WAR
	.align		4
.L_37:
        /*007c*/ 	.byte	0x04, 0x36
        /*007e*/ 	.short	(.L_39 - .L_38)
.L_38:
        /*0080*/ 	.word	0x00000008
.L_39:


//--------------------- .nv.info._Z7clusterP3dayP6centeriiPi --------------------------
	.section	.nv.info._Z7clusterP3dayP6centeriiPi,"",@"SHT_CUDA_INFO"
	.sectionflags	@""
	.align	4


	//----- nvinfo : EIATTR_CUDA_API_VERSION
	.align		4
        /*0000*/ 	.byte	0x04, 0x37
        /*0002*/ 	.short	(.L_41 - .L_40)
.L_40:
        /*0004*/ 	.word	0x00000082


	//----- nvinfo : EIATTR_KPARAM_INFO
	.align		4
.L_41:
        /*0008*/ 	.byte	0x04, 0x17
        /*000a*/ 	.short	(.L_43 - .L_42)
.L_42:
        /*000c*/ 	.word	0x00000000
        /*0010*/ 	.short	0x0004
        /*0012*/ 	.short	0x0018
        /*0014*/ 	.byte	0x00, 0xf5, 0x21, 0x00


	//----- nvinfo : EIATTR_KPARAM_INFO
	.align		4
.L_43:
        /*0018*/ 	.byte	0x04, 0x17
        /*001a*/ 	.short	(.L_45 - .L_44)
.L_44:
        /*001c*/ 	.word	0x00000000
        /*0020*/ 	.short	0x0003
        /*0022*/ 	.short	0x0014
        /*0024*/ 	.byte	0x00, 0xf0, 0x11, 0x00


	//----- nvinfo : EIATTR_KPARAM_INFO
	.align		4
.L_45:
        /*0028*/ 	.byte	0x04, 0x17
        /*002a*/ 	.short	(.L_47 - .L_46)
.L_46:
        /*002c*/ 	.word	0x00000000
        /*0030*/ 	.short	0x0002
        /*0032*/ 	.short	0x0010
        /*0034*/ 	.byte	0x00, 0xf0, 0x11, 0x00


	//----- nvinfo : EIATTR_KPARAM_INFO
	.align		4
.L_47:
        /*0038*/ 	.byte	0x04, 0x17
        /*003a*/ 	.short	(.L_49 - .L_48)
.L_48:
        /*003c*/ 	.word	0x00000000
        /*0040*/ 	.short	0x0001
        /*0042*/ 	.short	0x0008
        /*0044*/ 	.byte	0x00, 0xf5, 0x21, 0x00


	//----- nvinfo : EIATTR_KPARAM_INFO
	.align		4
.L_49:
        /*0048*/ 	.byte	0x04, 0x17
        /*004a*/ 	.short	(.L_51 - .L_50)
.L_50:
        /*004c*/ 	.word	0x00000000
        /*0050*/ 	.short	0x0000
        /*0052*/ 	.short	0x0000
        /*0054*/ 	.byte	0x00, 0xf5, 0x21, 0x00


	//----- nvinfo : EIATTR_SPARSE_MMA_MASK
	.align		4
.L_51:
        /*0058*/ 	.byte	0x03, 0x50
        /*005a*/ 	.short	0x0000


	//----- nvinfo : EIATTR_MAXREG_COUNT
	.align		4
        /*005c*/ 	.byte	0x03, 0x1b
        /*005e*/ 	.short	0x00ff


	//----- nvinfo : EIATTR_MERCURY_ISA_VERSION
	.align		4
        /*0060*/ 	.byte	0x03, 0x5f
        /*0062*/ 	.short	0x0101


	//----- nvinfo : EIATTR_INT_WARP_WIDE_INSTR_OFFSETS
	.align		4
        /*0064*/ 	.byte	0x04, 0x31
        /*0066*/ 	.short	(.L_53 - .L_52)


	//   ....[0]....
.L_52:
        /*0068*/ 	.word	0x000024b0


	//----- nvinfo : EIATTR_VRC_CTA_INIT_COUNT
	.align		4
.L_53:
        /*006c*/ 	.byte	0x02, 0x4a
	.zero		1
	.zero		1


	//----- nvinfo : EIATTR_EXIT_INSTR_OFFSETS
	.align		4
        /*0070*/ 	.byte	0x04, 0x1c
        /*0072*/ 	.short	(.L_55 - .L_54)


	//   ....[0]....
.L_54:
        /*0074*/ 	.word	0x000000b0


	//   ....[1]....
        /*0078*/ 	.word	0x000025a0


	//----- nvinfo : EIATTR_CRS_STACK_SIZE
	.align		4
.L_55:
        /*007c*/ 	.byte	0x04, 0x1e
        /*007e*/ 	.short	(.L_57 - .L_56)
.L_56:
        /*0080*/ 	.word	0x00000000


	//----- nvinfo : EIATTR_CBANK_PARAM_SIZE
	.align		4
.L_57:
        /*0084*/ 	.byte	0x03, 0x19
        /*0086*/ 	.short	0x0020


	//----- nvinfo : EIATTR_PARAM_CBANK
	.align		4
        /*0088*/ 	.byte	0x04, 0x0a
        /*008a*/ 	.short	(.L_59 - .L_58)
	.align		4
.L_58:
        /*008c*/ 	.word	index@(.nv.constant0._Z7clusterP3dayP6centeriiPi)
        /*0090*/ 	.short	0x0380
        /*0092*/ 	.short	0x0020


	//----- nvinfo : EIATTR_SW_WAR
	.align		4
.L_59:
        /*0094*/ 	.byte	0x04, 0x36
        /*0096*/ 	.short	(.L_61 - .L_60)
.L_60:
        /*0098*/ 	.word	0x00000008
.L_61:


//--------------------- .nv.info._Z10setCentersP3dayP6centerii --------------------------
	.section	.nv.info._Z10setCentersP3dayP6centerii,"",@"SHT_CUDA_INFO"
	.sectionflags	@""
	.align	4


	//----- nvinfo : EIATTR_CUDA_API_VERSION
	.align		4
        /*0000*/ 	.byte	0x04, 0x37
        /*0002*/ 	.short	(.L_63 - .L_62)
.L_62:
        /*0004*/ 	.word	0x00000082


	//----- nvinfo : EIATTR_KPARAM_INFO
	.align		4
.L_63:
        /*0008*/ 	.byte	0x04, 0x17
        /*000a*/ 	.short	(.L_65 - .L_64)
.L_64:
        /*000c*/ 	.word	0x00000000
        /*0010*/ 	.short	0x0003
        /*0012*/ 	.short	0x0014
        /*0014*/ 	.byte	0x00, 0xf0, 0x11, 0x00


	//----- nvinfo : EIATTR_KPARAM_INFO
	.align		4
.L_65:
        /*0018*/ 	.byte	0x04, 0x17
        /*001a*/ 	.short	(.L_67 - .L_66)
.L_66:
        /*001c*/ 	.word	0x00000000
        /*0020*/ 	.short	0x0002
        /*0022*/ 	.short	0x0010
        /*0024*/ 	.byte	0x00, 0xf0, 0x11, 0x00


	//----- nvinfo : EIATTR_KPARAM_INFO
	.align		4
.L_67:
        /*0028*/ 	.byte	0x04, 0x17
        /*002a*/ 	.short	(.L_69 - .L_68)
.L_68:
        /*002c*/ 	.word	0x00000000
        /*0030*/ 	.short	0x0001
        /*0032*/ 	.short	0x0008
        /*0034*/ 	.byte	0x00, 0xf5, 0x21, 0x00


	//----- nvinfo : EIATTR_KPARAM_INFO
	.align		4
.L_69:
        /*0038*/ 	.byte	0x04, 0x17
        /*003a*/ 	.short	(.L_71 - .L_70)
.L_70:
        /*003c*/ 	.word	0x00000000
        /*0040*/ 	.short	0x0000
        /*0042*/ 	.short	0x0000
        /*0044*/ 	.byte	0x00, 0xf5, 0x21, 0x00


	//----- nvinfo : EIATTR_SPARSE_MMA_MASK
	.align		4
.L_71:
        /*0048*/ 	.byte	0x03, 0x50
        /*004a*/ 	.short	0x0000


	//----- nvinfo : EIATTR_MAXREG_COUNT
	.align		4
        /*004c*/ 	.byte	0x03, 0x1b
        /*004e*/ 	.short	0x00ff


	//----- nvinfo : EIATTR_NUM_BARRIERS
	.align		4
        /*0050*/ 	.byte	0x02, 0x4c
        /*0052*/ 	.byte	0x01
	.zero		1


	//----- nvinfo : EIATTR_MERCURY_ISA_VERSION
	.align		4
        /*0054*/ 	.byte	0x03, 0x5f
        /*0056*/ 	.short	0x0101


	//----- nvinfo : EIATTR_INT_WARP_WIDE_INSTR_OFFSETS
	.align		4
        /*0058*/ 	.byte	0x04, 0x31
        /*005a*/ 	.short	(.L_73 - .L_72)


	//   ....[0]....
.L_72:
        /*005c*/ 	.word	0x000001e0


	//   ....[1]....
        /*0060*/ 	.word	0x00000270


	//   ....[2]....
        /*0064*/ 	.word	0x00000280


	//----- nvinfo : EIATTR_VRC_CTA_INIT_COUNT
	.align		4
.L_73:
        /*0068*/ 	.byte	0x02, 0x4a
	.zero		1
	.zero		1


	//----- nvinfo : EIATTR_EXIT_INSTR_OFFSETS
	.align		4
        /*006c*/ 	.byte	0x04, 0x1c
        /*006e*/ 	.short	(.L_75 - .L_74)


	//   ....[0]....
.L_74:
        /*0070*/ 	.word	0x00000320


	//   ....[1]....
        /*0074*/ 	.word	0x000006c0


	//----- nvinfo : EIATTR_CRS_STACK_SIZE
	.align		4
.L_75:
        /*0078*/ 	.byte	0x04, 0x1e
        /*007a*/ 	.short	(.L_77 - .L_76)
.L_76:
        /*007c*/ 	.word	0x00000000


	//----- nvinfo : EIATTR_CBANK_PARAM_SIZE
	.align		4
.L_77:
        /*0080*/ 	.byte	0x03, 0x19
        /*0082*/ 	.short	0x0018


	//----- nvinfo : EIATTR_PARAM_CBANK
	.align		4
        /*0084*/ 	.byte	0x04, 0x0a
        /*0086*/ 	.short	(.L_79 - .L_78)
	.align		4
.L_78:
        /*0088*/ 	.word	index@(.nv.constant0._Z10setCentersP3dayP6centerii)
        /*008c*/ 	.short	0x0380
        /*008e*/ 	.short	0x0018


	//----- nvinfo : EIATTR_SW_WAR
	.align		4
.L_79:
        /*0090*/ 	.byte	0x04, 0x36
        /*0092*/ 	.short	(.L_81 - .L_80)
.L_80:
        /*0094*/ 	.word	0x00000008
.L_81:


//--------------------- .nv.callgraph             --------------------------
	.section	.nv.callgraph,"",@"SHT_CUDA_CALLGRAPH"
	.align	4
	.sectionentsize	8
	.align		4
        /*0000*/ 	.word	0x00000000
	.align		4
        /*0004*/ 	.word	0xffffffff
	.align		4
        /*0008*/ 	.word	0x00000000
	.align		4
        /*000c*/ 	.word	0xfffffffe
	.align		4
        /*0010*/ 	.word	0x00000000
	.align		4
        /*0014*/ 	.word	0xfffffffd
	.align		4
        /*0018*/ 	.word	0x00000000
	.align		4
        /*001c*/ 	.word	0xfffffffc


//--------------------- .text._Z11processDataP3dayPiii --------------------------
	.section	.text._Z11processDataP3dayPiii,"ax",@progbits
	.align	128
        .global         _Z11processDataP3dayPiii
        .type           _Z11processDataP3dayPiii,@function
        .size           _Z11processDataP3dayPiii,(.L_x_61 - _Z11processDataP3dayPiii)
        .other          _Z11processDataP3dayPiii,@"STO_CUDA_ENTRY STV_DEFAULT"
_Z11processDataP3dayPiii:
.text._Z11processDataP3dayPiii:
[----:B------:R-:W-:Y:S01]  /*0000*/  LDC R1, c[0x0][0x37c] ;  /* 0x0000df00ff017b82 */ /* 0x000fe20000000800 */
[----:B------:R-:W0:Y:S01]  /*0010*/  S2R R13, SR_TID.Y ;  /* 0x00000000000d7919 */ /* 0x000e220000002200 */
[----:B------:R-:W0:Y:S02]  /*0020*/  LDCU UR4, c[0x0][0x394] ;  /* 0x00007280ff0477ac */ /* 0x000e240008000800 */
[----:B0-----:R-:W-:-:S13]  /*0030*/  ISETP.GE.AND P0, PT, R13, UR4, PT ;  /* 0x000000040d007c0c */ /* 0x001fda000bf06270 */
[----:B------:R-:W-:Y:S05]  /*0040*/  @P0 EXIT ;  /* 0x000000000000094d */ /* 0x000fea0003800000 */
[----:B------:R-:W0:Y:S01]  /*0050*/  S2R R11, SR_CTAID.X ;  /* 0x00000000000b7919 */ /* 0x000e220000002500 */
[----:B------:R-:W1:Y:S01]  /*0060*/  LDC.64 R4, c[0x0][0x388] ;  /* 0x0000e200ff047b82 */ /* 0x000e620000000a00 */
[----:B------:R-:W-:Y:S01]  /*0070*/  HFMA2 R8, -RZ, RZ, 0, 5.9604644775390625e-08 ;  /* 0x00000001ff087431 */ /* 0x000fe200000001ff */
[----:B------:R-:W-:Y:S01]  /*0080*/  MOV R9, R13 ;  /* 0x0000000d00097202 */ /* 0x000fe20000000f00 */
[----:B------:R-:W0:Y:S01]  /*0090*/  S2R R0, SR_TID.X ;  /* 0x0000000000007919 */ /* 0x000e220000002100 */
[----:B------:R-:W2:Y:S04]  /*00a0*/  LDCU UR4, c[0x0][0x364] ;  /* 0x00006c80ff0477ac */ /* 0x000ea80008000800 */
[----:B------:R-:W3:Y:S01]  /*00b0*/  LDC.64 R2, c[0x0][0x380] ;  /* 0x0000e000ff027b82 */ /* 0x000ee20000000a00 */
[----:B------:R-:W4:Y:S01]  /*00c0*/  LDCU.64 UR6, c[0x0][0x358] ;  /* 0x00006b00ff0677ac */ /* 0x000f220008000a00 */
[----:B------:R-:W0:Y:S02]  /*00d0*/  LDCU UR5, c[0x0][0x394] ;  /* 0x00007280ff0577ac */ /* 0x000e240008000800 */
[----:B0-----:R-:W-:-:S02]  /*00e0*/  IMAD R7, R11, 0xc, R0 ;  /* 0x0000000c0b077824 */ /* 0x001fc400078e0200 */
[----:B------:R-:W-:Y:S02]  /*00f0*/  VIADD R0, R0, 0x1 ;  /* 0x0000000100007836 */ /* 0x000fe40000000000 */
[----:B-12-4-:R-:W-:-:S07]  /*0100*/  IMAD.WIDE R4, R7, 0x4, R4 ;  /* 0x0000000407047825 */ /* 0x016fce00078e0204 */
.L_x_2:
[----:B0--3--:R-:W-:-:S05]  /*0110*/  IMAD.WIDE R6, R9, 0x28, R2 ;  /* 0x0000002809067825 */ /* 0x009fca00078e0202 */
[----:B------:R-:W2:Y:S01]  /*0120*/  LDG.E R10, desc[UR6][R6.64+0x20] ;  /* 0x00002006060a7981 */ /* 0x000ea2000c1e1900 */
[C---:B------:R-:W-:Y:S01]  /*0130*/  IMAD R9, R8.reuse, UR4, R13 ;  /* 0x0000000408097c24 */ /* 0x040fe2000f8e020d */
[----:B------:R-:W-:Y:S01]  /*0140*/  BSSY.RECONVERGENT B0, `(.L_x_0) ;  /* 0x000000a000007945 */ /* 0x000fe20003800200 */
[----:B------:R-:W-:-:S03]  /*0150*/  IADD3 R8, PT, PT, R8, 0x1, RZ ;  /* 0x0000000108087810 */ /* 0x000fc60007ffe0ff */
[----:B------:R-:W-:Y:S02]  /*0160*/  ISETP.GE.AND P0, PT, R9, UR5, PT ;  /* 0x0000000509007c0c */ /* 0x000fe4000bf06270 */
[----:B--2---:R-:W-:-:S13]  /*0170*/  ISETP.NE.AND P1, PT, R10, R11, PT ;  /* 0x0000000b0a00720c */ /* 0x004fda0003f25270 */
[----:B------:R-:W-:Y:S05]  /*0180*/  @P1 BRA `(.L_x_1) ;  /* 0x0000000000141947 */ /* 0x000fea0003800000 */
[----:B------:R-:W2:Y:S02]  /*0190*/  LDG.E R7, desc[UR6][R6.64] ;  /* 0x0000000606077981 */ /* 0x000ea4000c1e1900 */
[----:B--2---:R-:W-:-:S13]  /*01a0*/  ISETP.NE.AND P1, PT, R7, R0, PT ;  /* 0x000000000700720c */ /* 0x004fda0003f25270 */
[----:B------:R-:W-:Y:S05]  /*01b0*/  @P1 BRA `(.L_x_1) ;  /* 0x0000000000081947 */ /* 0x000fea0003800000 */
[----:B------:R-:W-:-:S05]  /*01c0*/  IMAD.MOV.U32 R7, RZ, RZ, 0x1 ;  /* 0x00000001ff077424 */ /* 0x000fca00078e00ff */
[----:B------:R0:W-:Y:S02]  /*01d0*/  REDG.E.ADD.STRONG.GPU desc[UR6][R4.64], R7 ;  /* 0x000000070400798e */ /* 0x0001e4000c12e106 */
.L_x_1:
[----:B------:R-:W-:Y:S05]  /*01e0*/  BSYNC.RECONVERGENT B0 ;  /* 0x0000000000007941 */ /* 0x000fea0003800200 */
.L_x_0:
[----:B------:R-:W-:Y:S05]  /*01f0*/  @!P0 BRA `(.L_x_2) ;  /* 0xfffffffc00c48947 */ /* 0x000fea000383ffff */
[----:B------:R-:W-:Y:S05]  /*0200*/  EXIT ;  /* 0x000000000000794d */ /* 0x000fea0003800000 */
.L_x_3:
[----:B------:R-:W-:-:S00]  /*0210*/  BRA `(.L_x_3) ;  /* 0xfffffffc00fc7947 */ /* 0x000fc0000383ffff */
[----:B------:R-:W-:-:S00]  /*0220*/  NOP ;  /* 0x0000000000007918 */ /* 0x000fc00000000000 */
        /* <DEDUP_REMOVED lines=13> */
.L_x_61:


//--------------------- .text._Z7clusterP3dayP6centeriiPi --------------------------
	.section	.text._Z7clusterP3dayP6centeriiPi,"ax",@progbits
	.align	128
        .global         _Z7clusterP3dayP6centeriiPi
        .type           _Z7clusterP3dayP6centeriiPi,@function
        .size           _Z7clusterP3dayP6centeriiPi,(.L_x_59 - _Z7clusterP3dayP6centeriiPi)
        .other          _Z7clusterP3dayP6centeriiPi,@"STO_CUDA_ENTRY STV_DEFAULT"
_Z7clusterP3dayP6centeriiPi:
.text._Z7clusterP3dayP6centeriiPi:
[----:B------:R-:W-:Y:S01]  /*0000*/  LDC R1, c[0x0][0x37c] ;  /* 0x0000df00ff017b82 */ /* 0x000fe20000000800 */
[----:B------:R-:W0:Y:S07]  /*0010*/  S2R R6, SR_TID.X ;  /* 0x0000000000067919 */ /* 0x000e2e0000002100 */
[----:B------:R-:W1:Y:S01]  /*0020*/  LDC.64 R2, c[0x0][0x390] ;  /* 0x0000e400ff027b82 */ /* 0x000e620000000a00 */
[----:B------:R-:W0:Y:S01]  /*0030*/  LDCU UR8, c[0x0][0x360] ;  /* 0x00006c00ff0877ac */ /* 0x000e220008000800 */
[----:B------:R-:W0:Y:S01]  /*0040*/  S2R R5, SR_CTAID.X ;  /* 0x0000000000057919 */ /* 0x000e220000002500 */
[----:B------:R-:W2:Y:S05]  /*0050*/  LDCU.64 UR6, c[0x0][0x358] ;  /* 0x00006b00ff0677ac */ /* 0x000eaa0008000a00 */
[----:B------:R-:W2:Y:S01]  /*0060*/  LDC.64 R8, c[0x0][0x398] ;  /* 0x0000e600ff087b82 */ /* 0x000ea20000000a00 */
[----:B-1----:R-:W-:Y:S01]  /*0070*/  ISETP.GE.AND P0, PT, R2, 0x1, PT ;  /* 0x000000010200780c */ /* 0x002fe20003f06270 */
[----:B--2---:R1:W-:Y:S01]  /*0080*/  STG.E desc[UR6][R8.64], RZ ;  /* 0x000000ff08007986 */ /* 0x0043e2000c101906 */
[----:B0-----:R-:W-:-:S05]  /*0090*/  IMAD R0, R5, UR8, R6 ;  /* 0x0000000805007c24 */ /* 0x001fca000f8e0206 */
[----:B------:R-:W-:-:S13]  /*00a0*/  ISETP.GE.OR P0, PT, R0, R3, !P0 ;  /* 0x000000030000720c */ /* 0x000fda0004706670 */
[----:B-1----:R-:W-:Y:S05]  /*00b0*/  @P0 EXIT ;  /* 0x000000000000094d */ /* 0x002fea0003800000 */
[C---:B------:R-:W-:Y:S01]  /*00c0*/  LOP3.LUT R4, R2.reuse, 0x7, RZ, 0xc0, !PT ;  /* 0x0000000702047812 */ /* 0x040fe200078ec0ff */
[----:B------:R-:W-:Y:S01]  /*00d0*/  IMAD.MOV.U32 R7, RZ, RZ, R0 ;  /* 0x000000ffff077224 */ /* 0x000fe200078e0000 */
[C---:B------:R-:W-:Y:S01]  /*00e0*/  LOP3.LUT R3, R2.reuse, 0x3, RZ, 0xc0, !PT ;  /* 0x0000000302037812 */ /* 0x040fe200078ec0ff */
[----:B------:R-:W-:Y:S01]  /*00f0*/  IMAD.MOV.U32 R0, RZ, RZ, RZ ;  /* 0x000000ffff007224 */ /* 0x000fe200078e00ff */
[----:B------:R-:W-:-:S07]  /*0100*/  LOP3.LUT R2, R2, 0x7ffffff8, RZ, 0xc0, !PT ;  /* 0x7ffffff802027812 */ /* 0x000fce00078ec0ff */
.L_x_41:
[----:B------:R-:W0:Y:S02]  /*0110*/  LDC.64 R16, c[0x0][0x380] ;  /* 0x0000e000ff107b82 */ /* 0x000e240000000a00 */
[----:B0-----:R-:W-:-:S05]  /*0120*/  IMAD.WIDE R16, R7, 0x28, R16 ;  /* 0x0000002807107825 */ /* 0x001fca00078e0210 */
[----:B-----5:R0:W5:Y:S04]  /*0130*/  LDG.E.64 R14, desc[UR6][R16.64+0x10] ;  /* 0x00001006100e7981 */ /* 0x020168000c1e1b00 */
[----:B------:R0:W5:Y:S01]  /*0140*/  LDG.E.64 R12, desc[UR6][R16.64+0x18] ;  /* 0x00001806100c7981 */ /* 0x000162000c1e1b00 */
[----:B------:R-:W-:Y:S05]  /*0150*/  YIELD ;  /* 0x0000000000007946 */ /* 0x000fea0003800000 */
[----:B------:R-:W1:Y:S01]  /*0160*/  LDCU UR4, c[0x0][0x390] ;  /* 0x00007200ff0477ac */ /* 0x000e620008000800 */
[----:B------:R-:W-:-:S02]  /*0170*/  HFMA2 R18, -RZ, RZ, 0, 0 ;  /* 0x00000000ff127431 */ /* 0x000fc400000001ff */
[----:B------:R-:W-:Y:S02]  /*0180*/  IMAD.MOV.U32 R7, RZ, RZ, RZ ;  /* 0x000000ffff077224 */ /* 0x000fe400078e00ff */
[----:B------:R-:W-:Y:S01]  /*0190*/  IMAD.MOV.U32 R19, RZ, RZ, 0x408f4000 ;  /* 0x408f4000ff137424 */ /* 0x000fe200078e00ff */
[----:B-1----:R-:W-:-:S09]  /*01a0*/  UISETP.GE.U32.AND UP0, UPT, UR4, 0x8, UPT ;  /* 0x000000080400788c */ /* 0x002fd2000bf06070 */
[----:B0-----:R-:W-:Y:S05]  /*01b0*/  BRA.U !UP0, `(.L_x_4) ;  /* 0x0000001108887547 */ /* 0x001fea000b800000 */
[----:B------:R-:W0:Y:S01]  /*01c0*/  LDCU.64 UR4, c[0x0][0x388] ;  /* 0x00007100ff0477ac */ /* 0x000e220008000a00 */
[----:B------:R-:W-:Y:S01]  /*01d0*/  IMAD.MOV.U32 R7, RZ, RZ, RZ ;  /* 0x000000ffff077224 */ /* 0x000fe200078e00ff */
[----:B------:R-:W-:Y:S01]  /*01e0*/  MOV R19, 0x408f4000 ;  /* 0x408f400000137802 */ /* 0x000fe20000000f00 */
[----:B------:R-:W-:Y:S01]  /*01f0*/  IMAD.MOV.U32 R18, RZ, RZ, 0x0 ;  /* 0x00000000ff127424 */ /* 0x000fe200078e00ff */
[----:B0-----:R-:W-:-:S04]  /*0200*/  UIADD3 UR4, UP0, UPT, UR4, 0x40, URZ ;  /* 0x0000004004047890 */ /* 0x001fc8000ff1e0ff */
[----:B------:R-:W-:Y:S02]  /*0210*/  UIADD3.X UR5, UPT, UPT, URZ, UR5, URZ, UP0, !UPT ;  /* 0x00000005ff057290 */ /* 0x000fe400087fe4ff */
[----:B------:R-:W-:-:S04]  /*0220*/  IMAD.U32 R10, RZ, RZ, UR4 ;  /* 0x00000004ff0a7e24 */ /* 0x000fc8000f8e00ff */
[----:B------:R-:W-:-:S07]  /*0230*/  IMAD.U32 R11, RZ, RZ, UR5 ;  /* 0x00000005ff0b7e24 */ /* 0x000fce000f8e00ff */
.L_x_21:
[----:B------:R-:W2:Y:S04]  /*0240*/  LDG.E.64 R20, desc[UR6][R10.64+-0x38] ;  /* 0xffffc8060a147981 */ /* 0x000ea8000c1e1b00 */
[----:B------:R-:W3:Y:S01]  /*0250*/  LDG.E.64 R8, desc[UR6][R10.64+-0x40] ;  /* 0xffffc0060a087981 */ /* 0x000ee2000c1e1b00 */
[----:B------:R-:W-:Y:S01]  /*0260*/  MOV R22, 0x0 ;  /* 0x0000000000167802 */ /* 0x000fe20000000f00 */
[----:B------:R-:W-:Y:S01]  /*0270*/  IMAD.MOV.U32 R23, RZ, RZ, 0x3fd80000 ;  /* 0x3fd80000ff177424 */ /* 0x000fe200078e00ff */
[----:B------:R-:W-:Y:S01]  /*0280*/  BSSY.RECONVERGENT B1, `(.L_x_5) ;  /* 0x0000019000017945 */ /* 0x000fe20003800200 */
[----:B--2--5:R-:W-:Y:S02]  /*0290*/  DADD R20, R12, -R20 ;  /* 0x000000000c147229 */ /* 0x024fe40000000814 */
[----:B---3--:R-:W-:-:S06]  /*02a0*/  DADD R8, R14, -R8 ;  /* 0x000000000e087229 */ /* 0x008fcc0000000808 */
[----:B------:R-:W-:-:S08]  /*02b0*/  DMUL R30, R20, R20 ;  /* 0x00000014141e7228 */ /* 0x000fd00000000000 */
[----:B------:R-:W-:-:S06]  /*02c0*/  DFMA R30, R8, R8, R30 ;  /* 0x00000008081e722b */ /* 0x000fcc000000001e */
[----:B------:R-:W0:Y:S04]  /*02d0*/  MUFU.RSQ64H R21, R31 ;  /* 0x0000001f00157308 */ /* 0x000e280000001c00 */
[----:B------:R-:W-:-:S05]  /*02e0*/  VIADD R20, R31, 0xfcb00000 ;  /* 0xfcb000001f147836 */ /* 0x000fca0000000000 */
[----:B------:R-:W-:Y:S01]  /*02f0*/  ISETP.GE.U32.AND P0, PT, R20, 0x7ca00000, PT ;  /* 0x7ca000001400780c */ /* 0x000fe20003f06070 */
[----:B0-----:R-:W-:-:S08]  /*0300*/  DMUL R8, R20, R20 ;  /* 0x0000001414087228 */ /* 0x001fd00000000000 */
[----:B------:R-:W-:-:S08]  /*0310*/  DFMA R8, R30, -R8, 1 ;  /* 0x3ff000001e08742b */ /* 0x000fd00000000808 */
[----:B------:R-:W-:Y:S02]  /*0320*/  DFMA R22, R8, R22, 0.5 ;  /* 0x3fe000000816742b */ /* 0x000fe40000000016 */
[----:B------:R-:W-:-:S08]  /*0330*/  DMUL R8, R20, R8 ;  /* 0x0000000814087228 */ /* 0x000fd00000000000 */
[----:B------:R-:W-:-:S08]  /*0340*/  DFMA R8, R22, R8, R20 ;  /* 0x000000081608722b */ /* 0x000fd00000000014 */
[----:B------:R-:W-:Y:S02]  /*0350*/  DMUL R26, R30, R8 ;  /* 0x000000081e1a7228 */ /* 0x000fe40000000000 */
[----:B------:R-:W-:Y:S02]  /*0360*/  VIADD R25, R9, 0xfff00000 ;  /* 0xfff0000009197836 */ /* 0x000fe40000000000 */
[----:B------:R-:W-:-:S04]  /*0370*/  IMAD.MOV.U32 R24, RZ, RZ, R8 ;  /* 0x000000ffff187224 */ /* 0x000fc800078e0008 */
[----:B------:R-:W-:-:S08]  /*0380*/  DFMA R22, R26, -R26, R30 ;  /* 0x8000001a1a16722b */ /* 0x000fd0000000001e */
[----:B------:R-:W-:Y:S01]  /*0390*/  DFMA R32, R22, R24, R26 ;  /* 0x000000181620722b */ /* 0x000fe2000000001a */
[----:B------:R-:W-:Y:S10]  /*03a0*/  @!P0 BRA `(.L_x_6) ;  /* 0x0000000000188947 */ /* 0x000ff40003800000 */
[----:B------:R-:W-:Y:S01]  /*03b0*/  MOV R24, R8 ;  /* 0x0000000800187202 */ /* 0x000fe20000000f00 */
[----:B------:R-:W-:Y:S01]  /*03c0*/  IMAD.MOV.U32 R21, RZ, RZ, R31 ;  /* 0x000000ffff157224 */ /* 0x000fe200078e001f */
[----:B------:R-:W-:-:S07]  /*03d0*/  MOV R8, 0x3f0 ;  /* 0x000003f000087802 */ /* 0x000fce0000000f00 */
[----:B------:R-:W-:Y:S05]  /*03e0*/  CALL.REL.NOINC `($__internal_0_$__cuda_sm20_dsqrt_rn_f64_mediumpath_v1) ;  /* 0x0000002000707944 */ /* 0x000fea0003c00000 */
[----:B------:R-:W-:Y:S02]  /*03f0*/  IMAD.MOV.U32 R32, RZ, RZ, R20 ;  /* 0x000000ffff207224 */ /* 0x000fe400078e0014 */
[----:B------:R-:W-:-:S07]  /*0400*/  IMAD.MOV.U32 R33, RZ, RZ, R21 ;  /* 0x000000ffff217224 */ /* 0x000fce00078e0015 */
.L_x_6:
[----:B------:R-:W-:Y:S05]  /*0410*/  BSYNC.RECONVERGENT B1 ;  /* 0x0000000000017941 */ /* 0x000fea0003800200 */
.L_x_5:
[----:B------:R-:W2:Y:S04]  /*0420*/  LDG.E.64 R20, desc[UR6][R10.64+-0x28] ;  /* 0xffffd8060a147981 */ /* 0x000ea8000c1e1b00 */
[----:B------:R-:W3:Y:S01]  /*0430*/  LDG.E.64 R8, desc[UR6][R10.64+-0x30] ;  /* 0xffffd0060a087981 */ /* 0x000ee2000c1e1b00 */
[----:B------:R-:W-:Y:S01]  /*0440*/  DSETP.GEU.AND P0, PT, R32, R18, PT ;  /* 0x000000122000722a */ /* 0x000fe20003f0e000 */
[----:B------:R-:W-:Y:S05]  /*0450*/  BSSY.RECONVERGENT B1, `(.L_x_7) ;  /* 0x000001e000017945 */ /* 0x000fea0003800200 */
[----:B------:R-:W-:-:S02]  /*0460*/  FSEL R18, R32, R18, !P0 ;  /* 0x0000001220127208 */ /* 0x000fc40004000000 */
[----:B------:R-:W-:Y:S02]  /*0470*/  FSEL R19, R33, R19, !P0 ;  /* 0x0000001321137208 */ /* 0x000fe40004000000 */
[----:B------:R-:W-:Y:S01]  /*0480*/  SEL R28, R7, R28, !P0 ;  /* 0x0000001c071c7207 */ /* 0x000fe20004000000 */
[----:B--2---:R-:W-:Y:S02]  /*0490*/  DADD R20, R12, -R20 ;  /* 0x000000000c147229 */ /* 0x004fe40000000814 */
[----:B---3--:R-:W-:-:S06]  /*04a0*/  DADD R8, R14, -R8 ;  /* 0x000000000e087229 */ /* 0x008fcc0000000808 */
[----:B------:R-:W-:-:S08]  /*04b0*/  DMUL R30, R20, R20 ;  /* 0x00000014141e7228 */ /* 0x000fd00000000000 */
[----:B------:R-:W-:Y:S01]  /*04c0*/  DFMA R30, R8, R8, R30 ;  /* 0x00000008081e722b */ /* 0x000fe2000000001e */
[----:B------:R-:W-:Y:S02]  /*04d0*/  IMAD.MOV.U32 R8, RZ, RZ, 0x0 ;  /* 0x00000000ff087424 */ /* 0x000fe400078e00ff */
[----:B------:R-:W-:-:S03]  /*04e0*/  IMAD.MOV.U32 R9, RZ, RZ, 0x3fd80000 ;  /* 0x3fd80000ff097424 */ /* 0x000fc600078e00ff */
[----:B------:R-:W0:Y:S04]  /*04f0*/  MUFU.RSQ64H R21, R31 ;  /* 0x0000001f00157308 */ /* 0x000e280000001c00 */
[----:B------:R-:W-:-:S04]  /*0500*/  IADD3 R20, PT, PT, R31, -0x3500000, RZ ;  /* 0xfcb000001f147810 */ /* 0x000fc80007ffe0ff */
[----:B------:R-:W-:Y:S02]  /*0510*/  ISETP.GE.U32.AND P1, PT, R20, 0x7ca00000, PT ;  /* 0x7ca000001400780c */ /* 0x000fe40003f26070 */
[----:B0-----:R-:W-:-:S08]  /*0520*/  DMUL R22, R20, R20 ;  /* 0x0000001414167228 */ /* 0x001fd00000000000 */
[----:B------:R-:W-:-:S08]  /*0530*/  DFMA R22, R30, -R22, 1 ;  /* 0x3ff000001e16742b */ /* 0x000fd00000000816 */
[----:B------:R-:W-:Y:S02]  /*0540*/  DFMA R8, R22, R8, 0.5 ;  /* 0x3fe000001608742b */ /* 0x000fe40000000008 */
[----:B------:R-:W-:-:S08]  /*0550*/  DMUL R22, R20, R22 ;  /* 0x0000001614167228 */ /* 0x000fd00000000000 */
[----:B------:R-:W-:-:S08]  /*0560*/  DFMA R8, R8, R22, R20 ;  /* 0x000000160808722b */ /* 0x000fd00000000014 */
[----:B------:R-:W-:Y:S02]  /*0570*/  DMUL R26, R30, R8 ;  /* 0x000000081e1a7228 */ /* 0x000fe40000000000 */
[----:B------:R-:W-:Y:S01]  /*0580*/  VIADD R25, R9, 0xfff00000 ;  /* 0xfff0000009197836 */ /* 0x000fe20000000000 */
[----:B------:R-:W-:-:S05]  /*0590*/  MOV R24, R8 ;  /* 0x0000000800187202 */ /* 0x000fca0000000f00 */
[----:B------:R-:W-:-:S08]  /*05a0*/  DFMA R22, R26, -R26, R30 ;  /* 0x8000001a1a16722b */ /* 0x000fd0000000001e */
[----:B------:R-:W-:Y:S01]  /*05b0*/  DFMA R32, R22, R24, R26 ;  /* 0x000000181620722b */ /* 0x000fe2000000001a */
[----:B------:R-:W-:Y:S10]  /*05c0*/  @!P1 BRA `(.L_x_8) ;  /* 0x0000000000189947 */ /* 0x000ff40003800000 */
[----:B------:R-:W-:Y:S01]  /*05d0*/  IMAD.MOV.U32 R24, RZ, RZ, R8 ;  /* 0x000000ffff187224 */ /* 0x000fe200078e0008 */
[----:B------:R-:W-:Y:S01]  /*05e0*/  MOV R8, 0x610 ;  /* 0x0000061000087802 */ /* 0x000fe20000000f00 */
[----:B------:R-:W-:-:S07]  /*05f0*/  IMAD.MOV.U32 R21, RZ, RZ, R31 ;  /* 0x000000ffff157224 */ /* 0x000fce00078e001f */
[----:B------:R-:W-:Y:S05]  /*0600*/  CALL.REL.NOINC `($__internal_0_$__cuda_sm20_dsqrt_rn_f64_mediumpath_v1) ;  /* 0x0000001c00e87944 */ /* 0x000fea0003c00000 */
[----:B------:R-:W-:Y:S01]  /*0610*/  IMAD.MOV.U32 R32, RZ, RZ, R20 ;  /* 0x000000ffff207224 */ /* 0x000fe200078e0014 */
[----:B------:R-:W-:-:S07]  /*0620*/  MOV R33, R21 ;  /* 0x0000001500217202 */ /* 0x000fce0000000f00 */
.L_x_8:
[----:B------:R-:W-:Y:S05]  /*0630*/  BSYNC.RECONVERGENT B1 ;  /* 0x0000000000017941 */ /* 0x000fea0003800200 */
.L_x_7:
[----:B------:R-:W2:Y:S04]  /*0640*/  LDG.E.64 R20, desc[UR6][R10.64+-0x18] ;  /* 0xffffe8060a147981 */ /* 0x000ea8000c1e1b00 */
[----:B------:R-:W3:Y:S01]  /*0650*/  LDG.E.64 R8, desc[UR6][R10.64+-0x20] ;  /* 0xffffe0060a087981 */ /* 0x000ee2000c1e1b00 */
[----:B------:R-:W-:Y:S01]  /*0660*/  IMAD.MOV.U32 R34, RZ, RZ, 0x0 ;  /* 0x00000000ff227424 */ /* 0x000fe200078e00ff */
[----:B------:R-:W-:Y:S01]  /*0670*/  DSETP.GEU.AND P0, PT, R32, R18, PT ;  /* 0x000000122000722a */ /* 0x000fe20003f0e000 */
[----:B------:R-:W-:Y:S01]  /*0680*/  IMAD.MOV.U32 R35, RZ, RZ, 0x3fd80000 ;  /* 0x3fd80000ff237424 */ /* 0x000fe200078e00ff */
[----:B------:R-:W-:Y:S04]  /*0690*/  BSSY.RECONVERGENT B1, `(.L_x_9) ;  /* 0x000001c000017945 */ /* 0x000fe80003800200 */
[----:B------:R-:W-:-:S02]  /*06a0*/  FSEL R18, R32, R18, !P0 ;  /* 0x0000001220127208 */ /* 0x000fc40004000000 */
[----:B------:R-:W-:-:S06]  /*06b0*/  FSEL R19, R33, R19, !P0 ;  /* 0x0000001321137208 */ /* 0x000fcc0004000000 */
[----:B------:R-:W-:Y:S01]  /*06c0*/  @!P0 VIADD R28, R7, 0x1 ;  /* 0x00000001071c8836 */ /* 0x000fe20000000000 */
[----:B--2---:R-:W-:Y:S02]  /*06d0*/  DADD R20, R12, -R20 ;  /* 0x000000000c147229 */ /* 0x004fe40000000814 */
        /* <DEDUP_REMOVED lines=12> */
[----:B------:R-:W-:Y:S01]  /*07a0*/  IADD3 R25, PT, PT, R35, -0x100000, RZ ;  /* 0xfff0000023197810 */ /* 0x000fe20007ffe0ff */
[----:B------:R-:W-:-:S05]  /*07b0*/  IMAD.MOV.U32 R24, RZ, RZ, R34 ;  /* 0x000000ffff187224 */ /* 0x000fca00078e0022 */
[----:B------:R-:W-:-:S08]  /*07c0*/  DFMA R22, R26, -R26, R30 ;  /* 0x8000001a1a16722b */ /* 0x000fd0000000001e */
[----:B------:R-:W-:Y:S01]  /*07d0*/  DFMA R8, R22, R24, R26 ;  /* 0x000000181608722b */ /* 0x000fe2000000001a */
[----:B------:R-:W-:Y:S10]  /*07e0*/  @!P1 BRA `(.L_x_10) ;  /* 0x0000000000189947 */ /* 0x000ff40003800000 */
[----:B------:R-:W-:Y:S01]  /*07f0*/  IMAD.MOV.U32 R24, RZ, RZ, R34 ;  /* 0x000000ffff187224 */ /* 0x000fe200078e0022 */
[----:B------:R-:W-:Y:S02]  /*0800*/  MOV R21, R31 ;  /* 0x0000001f00157202 */ /* 0x000fe40000000f00 */
[----:B------:R-:W-:-:S07]  /*0810*/  MOV R8, 0x830 ;  /* 0x0000083000087802 */ /* 0x000fce0000000f00 */
[----:B------:R-:W-:Y:S05]  /*0820*/  CALL.REL.NOINC `($__internal_0_$__cuda_sm20_dsqrt_rn_f64_mediumpath_v1) ;  /* 0x0000001c00607944 */ /* 0x000fea0003c00000 */
[----:B------:R-:W-:Y:S02]  /*0830*/  IMAD.MOV.U32 R8, RZ, RZ, R20 ;  /* 0x000000ffff087224 */ /* 0x000fe400078e0014 */
[----:B------:R-:W-:-:S07]  /*0840*/  IMAD.MOV.U32 R9, RZ, RZ, R21 ;  /* 0x000000ffff097224 */ /* 0x000fce00078e0015 */
.L_x_10:
[----:B------:R-:W-:Y:S05]  /*0850*/  BSYNC.RECONVERGENT B1 ;  /* 0x0000000000017941 */ /* 0x000fea0003800200 */
.L_x_9:
[----:B------:R-:W2:Y:S04]  /*0860*/  LDG.E.64 R22, desc[UR6][R10.64+-0x8] ;  /* 0xfffff8060a167981 */ /* 0x000ea8000c1e1b00 */
[----:B------:R-:W3:Y:S01]  /*0870*/  LDG.E.64 R20, desc[UR6][R10.64+-0x10] ;  /* 0xfffff0060a147981 */ /* 0x000ee2000c1e1b00 */
[----:B------:R-:W-:Y:S01]  /*0880*/  MOV R34, 0x0 ;  /* 0x0000000000227802 */ /* 0x000fe20000000f00 */
[----:B------:R-:W-:Y:S01]  /*0890*/  IMAD.MOV.U32 R35, RZ, RZ, 0x3fd80000 ;  /* 0x3fd80000ff237424 */ /* 0x000fe200078e00ff */
[----:B------:R-:W-:Y:S01]  /*08a0*/  DSETP.GEU.AND P0, PT, R8, R18, PT ;  /* 0x000000120800722a */ /* 0x000fe20003f0e000 */
[----:B------:R-:W-:Y:S05]  /*08b0*/  BSSY.RECONVERGENT B1, `(.L_x_11) ;  /* 0x000001d000017945 */ /* 0x000fea0003800200 */
        /* <DEDUP_REMOVED lines=23> */
[----:B------:R-:W-:Y:S02]  /*0a30*/  IMAD.MOV.U32 R30, RZ, RZ, R32 ;  /* 0x000000ffff1e7224 */ /* 0x000fe400078e0020 */
[----:B------:R-:W-:-:S07]  /*0a40*/  IMAD.MOV.U32 R21, RZ, RZ, R33 ;  /* 0x000000ffff157224 */ /* 0x000fce00078e0021 */
[----:B------:R-:W-:Y:S05]  /*0a50*/  CALL.REL.NOINC `($__internal_0_$__cuda_sm20_dsqrt_rn_f64_mediumpath_v1) ;  /* 0x0000001800d47944 */ /* 0x000fea0003c00000 */
[----:B------:R-:W-:Y:S01]  /*0a60*/  MOV R30, R20 ;  /* 0x00000014001e7202 */ /* 0x000fe20000000f00 */
[----:B------:R-:W-:-:S07]  /*0a70*/  IMAD.MOV.U32 R31, RZ, RZ, R21 ;  /* 0x000000ffff1f7224 */ /* 0x000fce00078e0015 */
.L_x_12:
[----:B------:R-:W-:Y:S05]  /*0a80*/  BSYNC.RECONVERGENT B1 ;  /* 0x0000000000017941 */ /* 0x000fea0003800200 */
.L_x_11:
[----:B------:R-:W2:Y:S04]  /*0a90*/  LDG.E.64 R20, desc[UR6][R10.64+0x8] ;  /* 0x000008060a147981 */ /* 0x000ea8000c1e1b00 */
[----:B------:R-:W3:Y:S01]  /*0aa0*/  LDG.E.64 R8, desc[UR6][R10.64] ;  /* 0x000000060a087981 */ /* 0x000ee2000c1e1b00 */
[----:B------:R-:W-:Y:S01]  /*0ab0*/  IMAD.MOV.U32 R34, RZ, RZ, 0x0 ;  /* 0x00000000ff227424 */ /* 0x000fe200078e00ff */
[----:B------:R-:W-:Y:S01]  /*0ac0*/  MOV R35, 0x3fd80000 ;  /* 0x3fd8000000237802 */ /* 0x000fe20000000f00 */
        /* <DEDUP_REMOVED lines=25> */
[----:B------:R-:W-:Y:S01]  /*0c60*/  MOV R8, 0xc90 ;  /* 0x00000c9000087802 */ /* 0x000fe20000000f00 */
[----:B------:R-:W-:-:S07]  /*0c70*/  IMAD.MOV.U32 R21, RZ, RZ, R33 ;  /* 0x000000ffff157224 */ /* 0x000fce00078e0021 */
[----:B------:R-:W-:Y:S05]  /*0c80*/  CALL.REL.NOINC `($__internal_0_$__cuda_sm20_dsqrt_rn_f64_mediumpath_v1) ;  /* 0x0000001800487944 */ /* 0x000fea0003c00000 */
[----:B------:R-:W-:Y:S01]  /*0c90*/  IMAD.MOV.U32 R8, RZ, RZ, R20 ;  /* 0x000000ffff087224 */ /* 0x000fe200078e0014 */
[----:B------:R-:W-:-:S07]  /*0ca0*/  MOV R9, R21 ;  /* 0x0000001500097202 */ /* 0x000fce0000000f00 */
.L_x_14:
[----:B------:R-:W-:Y:S05]  /*0cb0*/  BSYNC.RECONVERGENT B1 ;  /* 0x0000000000017941 */ /* 0x000fea0003800200 */
.L_x_13:
        /* <DEDUP_REMOVED lines=28> */
[----:B------:R-:W-:Y:S01]  /*0e80*/  MOV R30, R32 ;  /* 0x00000020001e7202 */ /* 0x000fe20000000f00 */
[----:B------:R-:W-:Y:S01]  /*0e90*/  IMAD.MOV.U32 R21, RZ, RZ, R33 ;  /* 0x000000ffff157224 */ /* 0x000fe200078e0021 */
[----:B------:R-:W-:-:S07]  /*0ea0*/  MOV R8, 0xec0 ;  /* 0x00000ec000087802 */ /* 0x000fce0000000f00 */
[----:B------:R-:W-:Y:S05]  /*0eb0*/  CALL.REL.NOINC `($__internal_0_$__cuda_sm20_dsqrt_rn_f64_mediumpath_v1) ;  /* 0x0000001400bc7944 */ /* 0x000fea0003c00000 */
[----:B------:R-:W-:Y:S02]  /*0ec0*/  IMAD.MOV.U32 R30, RZ, RZ, R20 ;  /* 0x000000ffff1e7224 */ /* 0x000fe400078e0014 */
[----:B------:R-:W-:-:S07]  /*0ed0*/  IMAD.MOV.U32 R31, RZ, RZ, R21 ;  /* 0x000000ffff1f7224 */ /* 0x000fce00078e0015 */
.L_x_16:
[----:B------:R-:W-:Y:S05]  /*0ee0*/  BSYNC.RECONVERGENT B1 ;  /* 0x0000000000017941 */ /* 0x000fea0003800200 */
.L_x_15:
        /* <DEDUP_REMOVED lines=8> */
[----:B------:R-:W-:Y:S01]  /*0f70*/  @!P0 IADD3 R28, PT, PT, R7, 0x5, RZ ;  /* 0x00000005071c8810 */ /* 0x000fe20007ffe0ff */
[----:B--2---:R-:W-:Y:S02]  /*0f80*/  DADD R20, R12, -R20 ;  /* 0x000000000c147229 */ /* 0x004fe40000000814 */
[----:B---3--:R-:W-:-:S06]  /*0f90*/  DADD R8, R14, -R8 ;  /* 0x000000000e087229 */ /* 0x008fcc0000000808 */
[----:B------:R-:W-:-:S08]  /*0fa0*/  DMUL R32, R20, R20 ;  /* 0x0000001414207228 */ /* 0x000fd00000000000 */
[----:B------:R-:W-:-:S06]  /*0fb0*/  DFMA R32, R8, R8, R32 ;  /* 0x000000080820722b */ /* 0x000fcc0000000020 */
        /* <DEDUP_REMOVED lines=21> */
.L_x_18:
[----:B------:R-:W-:Y:S05]  /*1110*/  BSYNC.RECONVERGENT B1 ;  /* 0x0000000000017941 */ /* 0x000fea0003800200 */
.L_x_17:
        /* <DEDUP_REMOVED lines=33> */
.L_x_20:
[----:B------:R-:W-:Y:S05]  /*1330*/  BSYNC.RECONVERGENT B1 ;  /* 0x0000000000017941 */ /* 0x000fea0003800200 */
.L_x_19:
[----:B------:R-:W-:Y:S01]  /*1340*/  DSETP.GEU.AND P0, PT, R34, R18, PT ;  /* 0x000000122200722a */ /* 0x000fe20003f0e000 */
[----:B------:R-:W-:-:S05]  /*1350*/  IADD3 R10, P2, PT, R10, 0x80, RZ ;  /* 0x000000800a0a7810 */ /* 0x000fca0007f5e0ff */
[----:B------:R-:W-:Y:S01]  /*1360*/  FSEL R18, R34, R18, !P0 ;  /* 0x0000001222127208 */ /* 0x000fe20004000000 */
[----:B------:R-:W-:Y:S01]  /*1370*/  IMAD.X R11, RZ, RZ, R11, P2 ;  /* 0x000000ffff0b7224 */ /* 0x000fe200010e060b */
[----:B------:R-:W-:-:S06]  /*1380*/  FSEL R19, R35, R19, !P0 ;  /* 0x0000001323137208 */ /* 0x000fcc0004000000 */
[C---:B------:R-:W-:Y:S01]  /*1390*/  @!P0 IADD3 R28, PT, PT, R7.reuse, 0x7, RZ ;  /* 0x00000007071c8810 */ /* 0x040fe20007ffe0ff */
[----:B------:R-:W-:-:S05]  /*13a0*/  VIADD R7, R7, 0x8 ;  /* 0x0000000807077836 */ /* 0x000fca0000000000 */
[----:B------:R-:W-:-:S13]  /*13b0*/  ISETP.NE.AND P1, PT, R7, R2, PT ;  /* 0x000000020700720c */ /* 0x000fda0003f25270 */
[----:B------:R-:W-:Y:S05]  /*13c0*/  @P1 BRA `(.L_x_21) ;  /* 0xffffffec009c1947 */ /* 0x000fea000383ffff */
[----:B------:R-:W-:-:S07]  /*13d0*/  MOV R7, R2 ;  /* 0x0000000200077202 */ /* 0x000fce0000000f00 */
.L_x_4:
[----:B------:R-:W-:-:S13]  /*13e0*/  ISETP.NE.AND P0, PT, R4, RZ, PT ;  /* 0x000000ff0400720c */ /* 0x000fda0003f05270 */
[----:B------:R-:W-:Y:S05]  /*13f0*/  @!P0 BRA `(.L_x_22) ;  /* 0x0000001000148947 */ /* 0x000fea0003800000 */
[----:B------:R-:W-:-:S05]  /*1400*/  VIADD R8, R4, 0xffffffff ;  /* 0xffffffff04087836 */ /* 0x000fca0000000000 */
[----:B------:R-:W-:-:S13]  /*1410*/  ISETP.GE.U32.AND P0, PT, R8, 0x3, PT ;  /* 0x000000030800780c */ /* 0x000fda0003f06070 */
[----:B------:R-:W-:Y:S05]  /*1420*/  @!P0 BRA `(.L_x_23) ;  /* 0x0000000800448947 */ /* 0x000fea0003800000 */
[----:B------:R-:W0:Y:S02]  /*1430*/  LDC.64 R10, c[0x0][0x388] ;  /* 0x0000e200ff0a7b82 */ /* 0x000e240000000a00 */
[----:B0-----:R-:W-:-:S05]  /*1440*/  IMAD.WIDE.U32 R10, R7, 0x10, R10 ;  /* 0x00000010070a7825 */ /* 0x001fca00078e000a */
        /* <DEDUP_REMOVED lines=27> */
[----:B------:R-:W-:Y:S01]  /*1600*/  MOV R8, R20 ;  /* 0x0000001400087202 */ /* 0x000fe20000000f00 */
[----:B------:R-:W-:-:S07]  /*1610*/  IMAD.MOV.U32 R9, RZ, RZ, R21 ;  /* 0x000000ffff097224 */ /* 0x000fce00078e0015 */
.L_x_25:
[----:B------:R-:W-:Y:S05]  /*1620*/  BSYNC.RECONVERGENT B1 ;  /* 0x0000000000017941 */ /* 0x000fea0003800200 */
.L_x_24:
[----:B------:R-:W2:Y:S04]  /*1630*/  LDG.E.64 R22, desc[UR6][R10.64+0x18] ;  /* 0x000018060a167981 */ /* 0x000ea8000c1e1b00 */
[----:B------:R-:W3:Y:S01]  /*1640*/  LDG.E.64 R20, desc[UR6][R10.64+0x10] ;  /* 0x000010060a147981 */ /* 0x000ee2000c1e1b00 */
[----:B------:R-:W-:Y:S01]  /*1650*/  MOV R34, 0x0 ;  /* 0x0000000000227802 */ /* 0x000fe20000000f00 */
[----:B------:R-:W-:Y:S01]  /*1660*/  IMAD.MOV.U32 R35, RZ, RZ, 0x3fd80000 ;  /* 0x3fd80000ff237424 */ /* 0x000fe200078e00ff */
[----:B------:R-:W-:Y:S01]  /*1670*/  DSETP.GEU.AND P0, PT, R8, R18, PT ;  /* 0x000000120800722a */ /* 0x000fe20003f0e000 */
[----:B------:R-:W-:Y:S05]  /*1680*/  BSSY.RECONVERGENT B1, `(.L_x_26) ;  /* 0x000001e000017945 */ /* 0x000fea0003800200 */
[----:B------:R-:W-:Y:S01]  /*1690*/  FSEL R19, R9, R19, !P0 ;  /* 0x0000001309137208 */ /* 0x000fe20004000000 */
[----:B------:R-:W-:Y:S01]  /*16a0*/  VIADD R9, R7, 0x1 ;  /* 0x0000000107097836 */ /* 0x000fe20000000000 */
[----:B------:R-:W-:-:S02]  /*16b0*/  FSEL R18, R8, R18, !P0 ;  /* 0x0000001208127208 */ /* 0x000fc40004000000 */
[----:B------:R-:W-:Y:S01]  /*16c0*/  SEL R28, R7, R28, !P0 ;  /* 0x0000001c071c7207 */ /* 0x000fe20004000000 */
        /* <DEDUP_REMOVED lines=23> */
[----:B------:R-:W-:Y:S01]  /*1840*/  IMAD.MOV.U32 R30, RZ, RZ, R20 ;  /* 0x000000ffff1e7224 */ /* 0x000fe200078e0014 */
[----:B------:R-:W-:-:S07]  /*1850*/  MOV R31, R21 ;  /* 0x00000015001f7202 */ /* 0x000fce0000000f00 */
.L_x_27:
[----:B------:R-:W-:Y:S05]  /*1860*/  BSYNC.RECONVERGENT B1 ;  /* 0x0000000000017941 */ /* 0x000fea0003800200 */
.L_x_26:
[----:B------:R-:W2:Y:S04]  /*1870*/  LDG.E.64 R22, desc[UR6][R10.64+0x28] ;  /* 0x000028060a167981 */ /* 0x000ea8000c1e1b00 */
[----:B------:R-:W3:Y:S01]  /*1880*/  LDG.E.64 R20, desc[UR6][R10.64+0x20] ;  /* 0x000020060a147981 */ /* 0x000ee2000c1e1b00 */
[----:B------:R-:W-:Y:S01]  /*1890*/  DSETP.GEU.AND P0, PT, R30, R18, PT ;  /* 0x000000121e00722a */ /* 0x000fe20003f0e000 */
[----:B------:R-:W-:Y:S05]  /*18a0*/  BSSY.RECONVERGENT B1, `(.L_x_28) ;  /* 0x0000020000017945 */ /* 0x000fea0003800200 */
[----:B------:R-:W-:-:S02]  /*18b0*/  FSEL R18, R30, R18, !P0 ;  /* 0x000000121e127208 */ /* 0x000fc40004000000 */
[----:B------:R-:W-:Y:S02]  /*18c0*/  FSEL R19, R31, R19, !P0 ;  /* 0x000000131f137208 */ /* 0x000fe40004000000 */
[----:B------:R-:W-:Y:S02]  /*18d0*/  SEL R9, R9, R28, !P0 ;  /* 0x0000001c09097207 */ /* 0x000fe40004000000 */
[----:B------:R-:W-:Y:S01]  /*18e0*/  IADD3 R28, PT, PT, R7, 0x2, RZ ;  /* 0x00000002071c7810 */ /* 0x000fe20007ffe0ff */
[----:B--2---:R-:W-:Y:S02]  /*18f0*/  DADD R22, R12, -R22 ;  /* 0x000000000c167229 */ /* 0x004fe40000000816 */
[----:B---3--:R-:W-:-:S06]  /*1900*/  DADD R20, R14, -R20 ;  /* 0x000000000e147229 */ /* 0x008fcc0000000814 */
[----:B------:R-:W-:Y:S01]  /*1910*/  DMUL R32, R22, R22 ;  /* 0x0000001616207228 */ /* 0x000fe20000000000 */
[----:B------:R-:W-:Y:S01]  /*1920*/  IMAD.MOV.U32 R22, RZ, RZ, 0x0 ;  /* 0x00000000ff167424 */ /* 0x000fe200078e00ff */
[----:B------:R-:W-:-:S06]  /*1930*/  MOV R23, 0x3fd80000 ;  /* 0x3fd8000000177802 */ /* 0x000fcc0000000f00 */
        /* <DEDUP_REMOVED lines=22> */
.L_x_29:
[----:B------:R-:W-:Y:S05]  /*1aa0*/  BSYNC.RECONVERGENT B1 ;  /* 0x0000000000017941 */ /* 0x000fea0003800200 */
.L_x_28:
[----:B------:R-:W2:Y:S04]  /*1ab0*/  LDG.E.64 R22, desc[UR6][R10.64+0x38] ;  /* 0x000038060a167981 */ /* 0x000ea8000c1e1b00 */
[----:B------:R0:W3:Y:S01]  /*1ac0*/  LDG.E.64 R20, desc[UR6][R10.64+0x30] ;  /* 0x000030060a147981 */ /* 0x0000e2000c1e1b00 */
[----:B------:R-:W-:Y:S01]  /*1ad0*/  IMAD.MOV.U32 R34, RZ, RZ, 0x0 ;  /* 0x00000000ff227424 */ /* 0x000fe200078e00ff */
[----:B------:R-:W-:Y:S01]  /*1ae0*/  DSETP.GEU.AND P0, PT, R30, R18, PT ;  /* 0x000000121e00722a */ /* 0x000fe20003f0e000 */
[----:B------:R-:W-:Y:S01]  /*1af0*/  IMAD.MOV.U32 R35, RZ, RZ, 0x3fd80000 ;  /* 0x3fd80000ff237424 */ /* 0x000fe200078e00ff */
[----:B------:R-:W-:Y:S04]  /*1b00*/  BSSY.RECONVERGENT B1, `(.L_x_30) ;  /* 0x000001e000017945 */ /* 0x000fe80003800200 */
[----:B------:R-:W-:Y:S01]  /*1b10*/  SEL R28, R28, R9, !P0 ;  /* 0x000000091c1c7207 */ /* 0x000fe20004000000 */
[----:B------:R-:W-:Y:S01]  /*1b20*/  VIADD R9, R7, 0x3 ;  /* 0x0000000307097836 */ /* 0x000fe20000000000 */
[----:B0-----:R-:W-:-:S02]  /*1b30*/  FSEL R10, R30, R18, !P0 ;  /* 0x000000121e0a7208 */ /* 0x001fc40004000000 */
[----:B------:R-:W-:Y:S01]  /*1b40*/  FSEL R11, R31, R19, !P0 ;  /* 0x000000131f0b7208 */ /* 0x000fe20004000000 */
        /* <DEDUP_REMOVED lines=23> */
[----:B------:R-:W-:Y:S01]  /*1cc0*/  MOV R36, R20 ;  /* 0x0000001400247202 */ /* 0x000fe20000000f00 */
[----:B------:R-:W-:-:S07]  /*1cd0*/  IMAD.MOV.U32 R37, RZ, RZ, R21 ;  /* 0x000000ffff257224 */ /* 0x000fce00078e0015 */
.L_x_31:
[----:B------:R-:W-:Y:S05]  /*1ce0*/  BSYNC.RECONVERGENT B1 ;  /* 0x0000000000017941 */ /* 0x000fea0003800200 */
.L_x_30:
[----:B------:R-:W-:Y:S01]  /*1cf0*/  DSETP.GEU.AND P0, PT, R36, R10, PT ;  /* 0x0000000a2400722a */ /* 0x000fe20003f0e000 */
[----:B------:R-:W-:-:S05]  /*1d00*/  VIADD R7, R7, 0x4 ;  /* 0x0000000407077836 */ /* 0x000fca0000000000 */
[----:B------:R-:W-:Y:S02]  /*1d10*/  FSEL R18, R36, R10, !P0 ;  /* 0x0000000a24127208 */ /* 0x000fe40004000000 */
[----:B------:R-:W-:Y:S02]  /*1d20*/  FSEL R19, R37, R11, !P0 ;  /* 0x0000000b25137208 */ /* 0x000fe40004000000 */
[----:B------:R-:W-:-:S07]  /*1d30*/  SEL R28, R9, R28, !P0 ;  /* 0x0000001c091c7207 */ /* 0x000fce0004000000 */
.L_x_23:
[----:B------:R-:W-:-:S13]  /*1d40*/  ISETP.NE.AND P0, PT, R3, RZ, PT ;  /* 0x000000ff0300720c */ /* 0x000fda0003f05270 */
[----:B------:R-:W-:Y:S05]  /*1d50*/  @!P0 BRA `(.L_x_22) ;  /* 0x0000000400bc8947 */ /* 0x000fea0003800000 */
[----:B------:R-:W-:-:S13]  /*1d60*/  ISETP.NE.AND P0, PT, R3, 0x1, PT ;  /* 0x000000010300780c */ /* 0x000fda0003f05270 */
[----:B------:R-:W-:Y:S05]  /*1d70*/  @!P0 BRA `(.L_x_32) ;  /* 0x0000000400208947 */ /* 0x000fea0003800000 */
[----:B------:R-:W0:Y:S02]  /*1d80*/  LDC.64 R10, c[0x0][0x388] ;  /* 0x0000e200ff0a7b82 */ /* 0x000e240000000a00 */
[----:B0-----:R-:W-:-:S05]  /*1d90*/  IMAD.WIDE.U32 R10, R7, 0x10, R10 ;  /* 0x00000010070a7825 */ /* 0x001fca00078e000a */
[----:B------:R-:W2:Y:S04]  /*1da0*/  LDG.E.64 R20, desc[UR6][R10.64+0x8] ;  /* 0x000008060a147981 */ /* 0x000ea8000c1e1b00 */
[----:B------:R-:W3:Y:S01]  /*1db0*/  LDG.E.64 R8, desc[UR6][R10.64] ;  /* 0x000000060a087981 */ /* 0x000ee2000c1e1b00 */
[----:B------:R-:W-:Y:S01]  /*1dc0*/  IMAD.MOV.U32 R32, RZ, RZ, 0x0 ;  /* 0x00000000ff207424 */ /* 0x000fe200078e00ff */
[----:B------:R-:W-:Y:S01]  /*1dd0*/  BSSY.RECONVERGENT B1, `(.L_x_33) ;  /* 0x000001a000017945 */ /* 0x000fe20003800200 */
[----:B------:R-:W-:Y:S01]  /*1de0*/  IMAD.MOV.U32 R33, RZ, RZ, 0x3fd80000 ;  /* 0x3fd80000ff217424 */ /* 0x000fe200078e00ff */
[----:B--2--5:R-:W-:Y:S02]  /*1df0*/  DADD R20, R12, -R20 ;  /* 0x000000000c147229 */ /* 0x024fe40000000814 */
        /* <DEDUP_REMOVED lines=23> */
.L_x_34:
[----:B------:R-:W-:Y:S05]  /*1f70*/  BSYNC.RECONVERGENT B1 ;  /* 0x0000000000017941 */ /* 0x000fea0003800200 */
.L_x_33:
[----:B------:R-:W2:Y:S04]  /*1f80*/  LDG.E.64 R22, desc[UR6][R10.64+0x18] ;  /* 0x000018060a167981 */ /* 0x000ea8000c1e1b00 */
[----:B------:R0:W3:Y:S01]  /*1f90*/  LDG.E.64 R20, desc[UR6][R10.64+0x10] ;  /* 0x000010060a147981 */ /* 0x0000e2000c1e1b00 */
[----:B------:R-:W-:Y:S01]  /*1fa0*/  IMAD.MOV.U32 R32, RZ, RZ, 0x0 ;  /* 0x00000000ff207424 */ /* 0x000fe200078e00ff */
[----:B------:R-:W-:Y:S01]  /*1fb0*/  DSETP.GEU.AND P0, PT, R8, R18, PT ;  /* 0x000000120800722a */ /* 0x000fe20003f0e000 */
[----:B------:R-:W-:Y:S01]  /*1fc0*/  IMAD.MOV.U32 R33, RZ, RZ, 0x3fd80000 ;  /* 0x3fd80000ff217424 */ /* 0x000fe200078e00ff */
[----:B------:R-:W-:Y:S04]  /*1fd0*/  BSSY.RECONVERGENT B1, `(.L_x_35) ;  /* 0x000001d000017945 */ /* 0x000fe80003800200 */
[----:B------:R-:W-:-:S02]  /*1fe0*/  SEL R28, R7, R28, !P0 ;  /* 0x0000001c071c7207 */ /* 0x000fc40004000000 */
[----:B0-----:R-:W-:Y:S01]  /*1ff0*/  FSEL R11, R9, R19, !P0 ;  /* 0x00000013090b7208 */ /* 0x001fe20004000000 */
[----:B------:R-:W-:Y:S01]  /*2000*/  VIADD R9, R7, 0x1 ;  /* 0x0000000107097836 */ /* 0x000fe20000000000 */
        /* <DEDUP_REMOVED lines=21> */
[----:B------:R-:W-:-:S07]  /*2160*/  MOV R8, 0x2180 ;  /* 0x0000218000087802 */ /* 0x000fce0000000f00 */
[----:B------:R-:W-:Y:S05]  /*2170*/  CALL.REL.NOINC `($__internal_0_$__cuda_sm20_dsqrt_rn_f64_mediumpath_v1) ;  /* 0x00000004000c7944 */ /* 0x000fea0003c00000 */
[----:B------:R-:W-:Y:S01]  /*2180*/  IMAD.MOV.U32 R34, RZ, RZ, R20 ;  /* 0x000000ffff227224 */ /* 0x000fe200078e0014 */
[----:B------:R-:W-:-:S07]  /*2190*/  MOV R35, R21 ;  /* 0x0000001500237202 */ /* 0x000fce0000000f00 */
.L_x_36:
[----:B------:R-:W-:Y:S05]  /*21a0*/  BSYNC.RECONVERGENT B1 ;  /* 0x0000000000017941 */ /* 0x000fea0003800200 */
.L_x_35:
[----:B------:R-:W-:Y:S01]  /*21b0*/  DSETP.GEU.AND P0, PT, R34, R10, PT ;  /* 0x0000000a2200722a */ /* 0x000fe20003f0e000 */
[----:B------:R-:W-:-:S05]  /*21c0*/  VIADD R7, R7, 0x2 ;  /* 0x0000000207077836 */ /* 0x000fca0000000000 */
[----:B------:R-:W-:Y:S02]  /*21d0*/  FSEL R18, R34, R10, !P0 ;  /* 0x0000000a22127208 */ /* 0x000fe40004000000 */
[----:B------:R-:W-:Y:S02]  /*21e0*/  FSEL R19, R35, R11, !P0 ;  /* 0x0000000b23137208 */ /* 0x000fe40004000000 */
[----:B------:R-:W-:-:S07]  /*21f0*/  SEL R28, R9, R28, !P0 ;  /* 0x0000001c091c7207 */ /* 0x000fce0004000000 */
.L_x_32:
[----:B------:R-:W0:Y:S02]  /*2200*/  LDCU UR4, c[0x0][0x390] ;  /* 0x00007200ff0477ac */ /* 0x000e240008000800 */
[----:B0-----:R-:W-:-:S09]  /*2210*/  ULOP3.LUT UP0, URZ, UR4, 0x1, URZ, 0xc0, !UPT ;  /* 0x0000000104ff7892 */ /* 0x001fd2000f80c0ff */
[----:B------:R-:W-:Y:S05]  /*2220*/  BRA.U !UP0, `(.L_x_22) ;  /* 0x0000000108887547 */ /* 0x000fea000b800000 */
[----:B------:R-:W0:Y:S02]  /*2230*/  LDC.64 R8, c[0x0][0x388] ;  /* 0x0000e200ff087b82 */ /* 0x000e240000000a00 */
[----:B0-----:R-:W-:-:S05]  /*2240*/  IMAD.WIDE.U32 R8, R7, 0x10, R8 ;  /* 0x0000001007087825 */ /* 0x001fca00078e0008 */
[----:B------:R-:W2:Y:S04]  /*2250*/  LDG.E.64 R20, desc[UR6][R8.64+0x8] ;  /* 0x0000080608147981 */ /* 0x000ea8000c1e1b00 */
[----:B------:R-:W3:Y:S01]  /*2260*/  LDG.E.64 R10, desc[UR6][R8.64] ;  /* 0x00000006080a7981 */ /* 0x000ee2000c1e1b00 */
[----:B------:R-:W-:Y:S01]  /*2270*/  BSSY.RECONVERGENT B1, `(.L_x_37) ;  /* 0x000001b000017945 */ /* 0x000fe20003800200 */
[----:B--2--5:R-:W-:Y:S01]  /*2280*/  DADD R20, R12, -R20 ;  /* 0x000000000c147229 */ /* 0x024fe20000000814 */
[----:B------:R-:W-:Y:S01]  /*2290*/  MOV R12, 0x0 ;  /* 0x00000000000c7802 */ /* 0x000fe20000000f00 */
[----:B------:R-:W-:Y:S01]  /*22a0*/  IMAD.MOV.U32 R13, RZ, RZ, 0x3fd80000 ;  /* 0x3fd80000ff0d7424 */ /* 0x000fe200078e00ff */
[----:B---3--:R-:W-:-:S05]  /*22b0*/  DADD R10, R14, -R10 ;  /* 0x000000000e0a7229 */ /* 0x008fca000000080a */
        /* <DEDUP_REMOVED lines=22> */
.L_x_38:
[----:B------:R-:W-:Y:S05]  /*2420*/  BSYNC.RECONVERGENT B1 ;  /* 0x0000000000017941 */ /* 0x000fea0003800200 */
.L_x_37:
[----:B------:R-:W-:-:S06]  /*2430*/  DSETP.GEU.AND P0, PT, R8, R18, PT ;  /* 0x000000120800722a */ /* 0x000fcc0003f0e000 */
[----:B------:R-:W-:-:S08]  /*2440*/  SEL R28, R7, R28, !P0 ;  /* 0x0000001c071c7207 */ /* 0x000fd00004000000 */
.L_x_22:
[----:B------:R-:W2:Y:S01]  /*2450*/  LDG.E R7, desc[UR6][R16.64+0x20] ;  /* 0x0000200610077981 */ /* 0x000ea2000c1e1900 */
[----:B------:R-:W-:Y:S01]  /*2460*/  BSSY.RECONVERGENT B0, `(.L_x_39) ;  /* 0x000000b000007945 */ /* 0x000fe20003800200 */
[----:B--2---:R-:W-:-:S13]  /*2470*/  ISETP.NE.AND P0, PT, R7, R28, PT ;  /* 0x0000001c0700720c */ /* 0x004fda0003f05270 */
[----:B------:R-:W-:Y:S05]  /*2480*/  @!P0 BRA `(.L_x_40) ;  /* 0x0000000000208947 */ /* 0x000fea0003800000 */
[----:B------:R-:W0:Y:S01]  /*2490*/  S2R R10, SR_LANEID ;  /* 0x00000000000a7919 */ /* 0x000e220000000000 */
[----:B------:R-:W1:Y:S01]  /*24a0*/  LDC.64 R8, c[0x0][0x398] ;  /* 0x0000e600ff087b82 */ /* 0x000e620000000a00 */
[----:B------:R-:W-:Y:S02]  /*24b0*/  VOTEU.ANY UR4, UPT, PT ;  /* 0x0000000000047886 */ /* 0x000fe400038e0100 */
[----:B------:R-:W-:Y:S02]  /*24c0*/  UFLO.U32 UR5, UR4 ;  /* 0x00000004000572bd */ /* 0x000fe400080e0000 */
[----:B------:R-:W1:Y:S04]  /*24d0*/  POPC R7, UR4 ;  /* 0x0000000400077d09 */ /* 0x000e680008000000 */
[----:B0-----:R-:W-:-:S13]  /*24e0*/  ISETP.EQ.U32.AND P0, PT, R10, UR5, PT ;  /* 0x000000050a007c0c */ /* 0x001fda000bf02070 */
[----:B-1----:R0:W-:Y:S04]  /*24f0*/  @P0 REDG.E.ADD.STRONG.GPU desc[UR6][R8.64], R7 ;  /* 0x000000070800098e */ /* 0x0021e8000c12e106 */
[----:B------:R0:W-:Y:S02]  /*2500*/  STG.E desc[UR6][R16.64+0x20], R28 ;  /* 0x0000201c10007986 */ /* 0x0001e4000c101906 */
.L_x_40:
[----:B------:R-:W-:Y:S05]  /*2510*/  BSYNC.RECONVERGENT B0 ;  /* 0x0000000000007941 */ /* 0x000fea0003800200 */
.L_x_39:
[----:B0-----:R-:W0:Y:S01]  /*2520*/  LDC R7, c[0x0][0x370] ;  /* 0x0000dc00ff077b82 */ /* 0x001e220000000800 */
[----:B------:R-:W1:Y:S01]  /*2530*/  LDCU UR4, c[0x0][0x394] ;  /* 0x00007280ff0477ac */ /* 0x000e620008000800 */
[----:B0-----:R-:W-:Y:S01]  /*2540*/  IMAD R8, R7, R0, R7 ;  /* 0x0000000007087224 */ /* 0x001fe200078e0207 */
[----:B------:R-:W-:-:S03]  /*2550*/  IADD3 R0, PT, PT, R0, 0x1, RZ ;  /* 0x0000000100007810 */ /* 0x000fc60007ffe0ff */
[----:B------:R-:W-:-:S04]  /*2560*/  IMAD.IADD R7, R8, 0x1, R5 ;  /* 0x0000000108077824 */ /* 0x000fc800078e0205 */
[----:B------:R-:W-:-:S05]  /*2570*/  IMAD R7, R7, UR8, R6 ;  /* 0x0000000807077c24 */ /* 0x000fca000f8e0206 */
[----:B-1----:R-:W-:-:S13]  /*2580*/  ISETP.GE.AND P0, PT, R7, UR4, PT ;  /* 0x0000000407007c0c */ /* 0x002fda000bf06270 */
[----:B------:R-:W-:Y:S05]  /*2590*/  @!P0 BRA `(.L_x_41) ;  /* 0xffffffd800dc8947 */ /* 0x000fea000383ffff */
[----:B------:R-:W-:Y:S05]  /*25a0*/  EXIT ;  /* 0x000000000000794d */ /* 0x000fea0003800000 */
        .weak           $__internal_0_$__cuda_sm20_dsqrt_rn_f64_mediumpath_v1
        .type           $__internal_0_$__cuda_sm20_dsqrt_rn_f64_mediumpath_v1,@function
        .size           $__internal_0_$__cuda_sm20_dsqrt_rn_f64_mediumpath_v1,(.L_x_59 - $__internal_0_$__cuda_sm20_dsqrt_rn_f64_mediumpath_v1)
$__internal_0_$__cuda_sm20_dsqrt_rn_f64_mediumpath_v1:
[----:B------:R-:W-:Y:S01]  /*25b0*/  ISETP.GE.U32.AND P0, PT, R20, -0x3400000, PT ;  /* 0xfcc000001400780c */ /* 0x000fe20003f06070 */
[----:B------:R-:W-:Y:S01]  /*25c0*/  BSSY.RECONVERGENT B0, `(.L_x_42) ;  /* 0x0000024000007945 */ /* 0x000fe20003800200 */
[----:B------:R-:W-:-:S11]  /*25d0*/  IMAD.MOV.U32 R20, RZ, RZ, R30 ;  /* 0x000000ffff147224 */ /* 0x000fd600078e001e */
[----:B------:R-:W-:Y:S05]  /*25e0*/  @!P0 BRA `(.L_x_43) ;  /* 0x0000000000208947 */ /* 0x000fea0003800000 */
[----:B------:R-:W-:-:S10]  /*25f0*/  DFMA.RM R24, R22, R24, R26 ;  /* 0x000000181618722b */ /* 0x000fd4000000401a */
[----:B------:R-:W-:-:S05]  /*2600*/  IADD3 R22, P0, PT, R24, 0x1, RZ ;  /* 0x0000000118167810 */ /* 0x000fca0007f1e0ff */
[----:B------:R-:W-:-:S06]  /*2610*/  IMAD.X R23, RZ, RZ, R25, P0 ;  /* 0x000000ffff177224 */ /* 0x000fcc00000e0619 */
[----:B------:R-:W-:-:S08]  /*2620*/  DFMA.RP R20, -R24, R22, R20 ;  /* 0x000000161814722b */ /* 0x000fd00000008114 */
[----:B------:R-:W-:-:S06]  /*2630*/  DSETP.GT.AND P0, PT, R20, RZ, PT ;  /* 0x000000ff1400722a */ /* 0x000fcc0003f04000 */
[----:B------:R-:W-:Y:S02]  /*2640*/  FSEL R22, R22, R24, P0 ;  /* 0x0000001816167208 */ /* 0x000fe40000000000 */
[----:B------:R-:W-:Y:S01]  /*2650*/  FSEL R23, R23, R25, P0 ;  /* 0x0000001917177208 */ /* 0x000fe20000000000 */
[----:B------:R-:W-:Y:S06]  /*2660*/  BRA `(.L_x_44) ;  /* 0x0000000000647947 */ /* 0x000fec0003800000 */
.L_x_43:
[----:B------:R-:W-:-:S14]  /*2670*/  DSETP.NE.AND P0, PT, R20, RZ, PT ;  /* 0x000000ff1400722a */ /* 0x000fdc0003f05000 */
[----:B------:R-:W-:Y:S05]  /*2680*/  @!P0 BRA `(.L_x_45) ;  /* 0x0000000000588947 */ /* 0x000fea0003800000 */
[----:B------:R-:W-:-:S13]  /*2690*/  ISETP.GE.AND P0, PT, R21, RZ, PT ;  /* 0x000000ff1500720c */ /* 0x000fda0003f06270 */
[----:B------:R-:W-:Y:S01]  /*26a0*/  @!P0 MOV R22, 0x0 ;  /* 0x0000000000168802 */ /* 0x000fe20000000f00 */
[----:B------:R-:W-:Y:S01]  /*26b0*/  @!P0 IMAD.MOV.U32 R23, RZ, RZ, -0x80000 ;  /* 0xfff80000ff178424 */ /* 0x000fe200078e00ff */
[----:B------:R-:W-:Y:S06]  /*26c0*/  @!P0 BRA `(.L_x_44) ;  /* 0x00000000004c8947 */ /* 0x000fec0003800000 */
[----:B------:R-:W-:-:S13]  /*26d0*/  ISETP.GT.AND P0, PT, R21, 0x7fefffff, PT ;  /* 0x7fefffff1500780c */ /* 0x000fda0003f04270 */
[----:B------:R-:W-:Y:S05]  /*26e0*/  @P0 BRA `(.L_x_45) ;  /* 0x0000000000400947 */ /* 0x000fea0003800000 */
[----:B------:R-:W-:Y:S01]  /*26f0*/  DMUL R26, R20, 8.11296384146066816958e+31 ;  /* 0x46900000141a7828 */ /* 0x000fe20000000000 */
[----:B------:R-:W-:Y:S01]  /*2700*/  IMAD.MOV.U32 R24, RZ, RZ, RZ ;  /* 0x000000ffff187224 */ /* 0x000fe200078e00ff */
[----:B------:R-:W-:Y:S01]  /*2710*/  MOV R20, 0x0 ;  /* 0x0000000000147802 */ /* 0x000fe20000000f00 */
[----:B------:R-:W-:-:S03]  /*2720*/  IMAD.MOV.U32 R21, RZ, RZ, 0x3fd80000 ;  /* 0x3fd80000ff157424 */ /* 0x000fc600078e00ff */
[----:B------:R-:W0:Y:S02]  /*2730*/  MUFU.RSQ64H R25, R27 ;  /* 0x0000001b00197308 */ /* 0x000e240000001c00 */
[----:B0-----:R-:W-:-:S08]  /*2740*/  DMUL R22, R24, R24 ;  /* 0x0000001818167228 */ /* 0x001fd00000000000 */
[----:B------:R-:W-:-:S08]  /*2750*/  DFMA R22, R26, -R22, 1 ;  /* 0x3ff000001a16742b */ /* 0x000fd00000000816 */
[----:B------:R-:W-:Y:S02]  /*2760*/  DFMA R20, R22, R20, 0.5 ;  /* 0x3fe000001614742b */ /* 0x000fe40000000014 */
[----:B------:R-:W-:-:S08]  /*2770*/  DMUL R22, R24, R22 ;  /* 0x0000001618167228 */ /* 0x000fd00000000000 */
[----:B------:R-:W-:-:S08]  /*2780*/  DFMA R22, R20, R22, R24 ;  /* 0x000000161416722b */ /* 0x000fd00000000018 */
[----:B------:R-:W-:Y:S02]  /*2790*/  DMUL R20, R26, R22 ;  /* 0x000000161a147228 */ /* 0x000fe40000000000 */
[----:B------:R-:W-:-:S06]  /*27a0*/  VIADD R23, R23, 0xfff00000 ;  /* 0xfff0000017177836 */ /* 0x000fcc0000000000 */
[----:B------:R-:W-:-:S08]  /*27b0*/  DFMA R24, R20, -R20, R26 ;  /* 0x800000141418722b */ /* 0x000fd0000000001a */
[----:B------:R-:W-:-:S10]  /*27c0*/  DFMA R22, R22, R24, R20 ;  /* 0x000000181616722b */ /* 0x000fd40000000014 */
[----:B------:R-:W-:Y:S01]  /*27d0*/  IADD3 R23, PT, PT, R23, -0x3500000, RZ ;  /* 0xfcb0000017177810 */ /* 0x000fe20007ffe0ff */
[----:B------:R-:W-:Y:S06]  /*27e0*/  BRA `(.L_x_44) ;  /* 0x0000000000047947 */ /* 0x000fec0003800000 */
.L_x_45:
[----:B------:R-:W-:-:S11]  /*27f0*/  DADD R22, R20, R20 ;  /* 0x0000000014167229 */ /* 0x000fd60000000014 */
.L_x_44:
[----:B------:R-:W-:Y:S05]  /*2800*/  BSYNC.RECONVERGENT B0 ;  /* 0x0000000000007941 */ /* 0x000fea0003800200 */
.L_x_42:
[----:B------:R-:W-:Y:S01]  /*2810*/  IMAD.MOV.U32 R20, RZ, RZ, R22 ;  /* 0x000000ffff147224 */ /* 0x000fe200078e0016 */
[----:B------:R-:W-:Y:S01]  /*2820*/  MOV R22, R8 ;  /* 0x0000000800167202 */ /* 0x000fe20000000f00 */
[----:B------:R-:W-:Y:S02]  /*2830*/  IMAD.MOV.U32 R21, RZ, RZ, R23 ;  /* 0x000000ffff157224 */ /* 0x000fe400078e0017 */
[----:B------:R-:W-:-:S04]  /*2840*/  IMAD.MOV.U32 R23, RZ, RZ, 0x0 ;  /* 0x00000000ff177424 */ /* 0x000fc800078e00ff */
[----:B------:R-:W-:Y:S05]  /*2850*/  RET.REL.NODEC R22 `(_Z7clusterP3dayP6centeriiPi) ;  /* 0xffffffd416e87950 */ /* 0x000fea0003c3ffff */
.L_x_46:
        /* <DEDUP_REMOVED lines=10> */
.L_x_59:


//--------------------- .text._Z10setCentersP3dayP6centerii --------------------------
	.section	.text._Z10setCentersP3dayP6centerii,"ax",@progbits
	.align	128
        .global         _Z10setCentersP3dayP6centerii
        .type           _Z10setCentersP3dayP6centerii,@function
        .size           _Z10setCentersP3dayP6centerii,(.L_x_60 - _Z10setCentersP3dayP6centerii)
        .other          _Z10setCentersP3dayP6centerii,@"STO_CUDA_ENTRY STV_DEFAULT"
_Z10setCentersP3dayP6centerii:
.text._Z10setCentersP3dayP6centerii:
[----:B------:R-:W-:Y:S08]  /*0000*/  LDC R1, c[0x0][0x37c] ;  /* 0x0000df00ff017b82 */ /* 0x000ff00000000800 */
[----:B------:R-:W0:Y:S01]  /*0010*/  S2UR UR5, SR_CgaCtaId ;  /* 0x00000000000579c3 */ /* 0x000e220000008800 */
[----:B------:R-:W1:Y:S01]  /*0020*/  S2R R10, SR_TID.X ;  /* 0x00000000000a7919 */ /* 0x000e620000002100 */
[----:B------:R-:W-:Y:S01]  /*0030*/  UMOV UR4, 0x400 ;  /* 0x0000040000047882 */ /* 0x000fe20000000000 */
[----:B------:R-:W2:Y:S01]  /*0040*/  LDCU.64 UR6, c[0x0][0x358] ;  /* 0x00006b00ff0677ac */ /* 0x000ea20008000a00 */
[----:B------:R-:W3:Y:S01]  /*0050*/  LDCU UR8, c[0x0][0x394] ;  /* 0x00007280ff0877ac */ /* 0x000ee20008000800 */
[----:B0-----:R-:W-:Y:S01]  /*0060*/  ULEA UR4, UR5, UR4, 0x18 ;  /* 0x0000000405047291 */ /* 0x001fe2000f8ec0ff */
[----:B------:R-:W1:Y:S08]  /*0070*/  LDCU UR5, c[0x0][0x394] ;  /* 0x00007280ff0577ac */ /* 0x000e700008000800 */
[----:B------:R-:W-:Y:S04]  /*0080*/  STS.64 [UR4], RZ ;  /* 0x000000ffff007988 */ /* 0x000fe80008000a04 */
[----:B------:R-:W-:Y:S01]  /*0090*/  STS [UR4+0x8], RZ ;  /* 0x000008ffff007988 */ /* 0x000fe20008000804 */
[----:B-1----:R-:W-:-:S13]  /*00a0*/  ISETP.GE.AND P0, PT, R10, UR5, PT ;  /* 0x000000050a007c0c */ /* 0x002fda000bf06270 */
[----:B--23--:R-:W-:Y:S05]  /*00b0*/  @P0 BRA `(.L_x_47) ;  /* 0x00000000008c0947 */ /* 0x00cfea0003800000 */
[----:B------:R-:W0:Y:S01]  /*00c0*/  S2R R13, SR_CTAID.X ;  /* 0x00000000000d7919 */ /* 0x000e220000002500 */
[----:B------:R-:W1:Y:S01]  /*00d0*/  LDC R15, c[0x0][0x360] ;  /* 0x0000d800ff0f7b82 */ /* 0x000e620000000800 */
[----:B------:R-:W-:Y:S02]  /*00e0*/  IMAD.MOV.U32 R0, RZ, RZ, RZ ;  /* 0x000000ffff007224 */ /* 0x000fe400078e00ff */
[----:B------:R-:W-:-:S05]  /*00f0*/  IMAD.MOV.U32 R11, RZ, RZ, R10 ;  /* 0x000000ffff0b7224 */ /* 0x000fca00078e000a */
[----:B------:R-:W2:Y:S02]  /*0100*/  LDC.64 R2, c[0x0][0x380] ;  /* 0x0000e000ff027b82 */ /* 0x000ea40000000a00 */
.L_x_50:
[----:B0-2---:R-:W-:-:S05]  /*0110*/  IMAD.WIDE R8, R11, 0x28, R2 ;  /* 0x000000280b087825 */ /* 0x005fca00078e0202 */
[----:B------:R-:W0:Y:S01]  /*0120*/  LDG.E R4, desc[UR6][R8.64+0x20] ;  /* 0x0000200608047981 */ /* 0x000e22000c1e1900 */
[----:B-1----:R-:W-:Y:S01]  /*0130*/  IMAD R11, R15, R0, R15 ;  /* 0x000000000f0b7224 */ /* 0x002fe200078e020f */
[----:B------:R-:W-:Y:S05]  /*0140*/  YIELD ;  /* 0x0000000000007946 */ /* 0x000fea0003800000 */
[----:B------:R-:W-:Y:S01]  /*0150*/  IMAD.IADD R11, R11, 0x1, R10 ;  /* 0x000000010b0b7824 */ /* 0x000fe200078e020a */
[----:B------:R-:W-:Y:S01]  /*0160*/  BSSY.RECONVERGENT B0, `(.L_x_48) ;  /* 0x0000017000007945 */ /* 0x000fe20003800200 */
[----:B------:R-:W-:-:S03]  /*0170*/  VIADD R0, R0, 0x1 ;  /* 0x0000000100007836 */ /* 0x000fc60000000000 */
[----:B------:R-:W-:Y:S02]  /*0180*/  ISETP.GE.AND P0, PT, R11, UR8, PT ;  /* 0x000000080b007c0c */ /* 0x000fe4000bf06270 */
[----:B0-----:R-:W-:-:S13]  /*0190*/  ISETP.NE.AND P1, PT, R4, R13, PT ;  /* 0x0000000d0400720c */ /* 0x001fda0003f25270 */
[----:B------:R-:W-:Y:S05]  /*01a0*/  @P1 BRA `(.L_x_49) ;  /* 0x0000000000481947 */ /* 0x000fea0003800000 */
[----:B------:R-:W2:Y:S04]  /*01b0*/  LDG.E.64 R4, desc[UR6][R8.64+0x10] ;  /* 0x0000100608047981 */ /* 0x000ea8000c1e1b00 */
[----:B------:R-:W3:Y:S01]  /*01c0*/  LDG.E.64 R6, desc[UR6][R8.64+0x18] ;  /* 0x0000180608067981 */ /* 0x000ee2000c1e1b00 */
[----:B------:R-:W0:Y:S01]  /*01d0*/  S2UR UR5, SR_CgaCtaId ;  /* 0x00000000000579c3 */ /* 0x000e220000008800 */
[----:B------:R-:W-:Y:S01]  /*01e0*/  VOTEU.ANY UR4, UPT, PT ;  /* 0x0000000000047886 */ /* 0x000fe200038e0100 */
[----:B------:R-:W1:Y:S01]  /*01f0*/  S2R R12, SR_LANEID ;  /* 0x00000000000c7919 */ /* 0x000e620000000000 */
[----:B------:R-:W-:-:S06]  /*0200*/  UFLO.U32 UR4, UR4 ;  /* 0x00000004000472bd */ /* 0x000fcc00080e0000 */
[----:B-1----:R-:W-:Y:S01]  /*0210*/  ISETP.EQ.U32.AND P1, PT, R12, UR4, PT ;  /* 0x000000040c007c0c */ /* 0x002fe2000bf22070 */
[----:B------:R-:W-:Y:S02]  /*0220*/  UMOV UR4, 0x400 ;  /* 0x0000040000047882 */ /* 0x000fe40000000000 */
[----:B0-----:R-:W-:-:S09]  /*0230*/  ULEA UR4, UR5, UR4, 0x18 ;  /* 0x0000000405047291 */ /* 0x001fd2000f8ec0ff */
[----:B------:R-:W-:Y:S01]  /*0240*/  ATOMS.POPC.INC.32 RZ, [UR4+0x8] ;  /* 0x00000800ffff7f8c */ /* 0x000fe2000d800004 */
[----:B--2---:R-:W0:Y:S08]  /*0250*/  F2I.F64.TRUNC R4, R4 ;  /* 0x0000000400047311 */ /* 0x004e30000030d100 */
[----:B---3--:R-:W1:Y:S01]  /*0260*/  F2I.F64.TRUNC R6, R6 ;  /* 0x0000000600067311 */ /* 0x008e62000030d100 */
[----:B0-----:R-:W0:Y:S08]  /*0270*/  REDUX.SUM UR9, R4 ;  /* 0x00000000040973c4 */ /* 0x001e30000000c000 */
[----:B-1----:R-:W1:Y:S01]  /*0280*/  REDUX.SUM UR10, R6 ;  /* 0x00000000060a73c4 */ /* 0x002e62000000c000 */
[----:B0-----:R-:W-:-:S05]  /*0290*/  IMAD.U32 R5, RZ, RZ, UR9 ;  /* 0x00000009ff057e24 */ /* 0x001fca000f8e00ff */
[----:B------:R0:W-:Y:S01]  /*02a0*/  @P1 ATOMS.ADD RZ, [UR4], R5 ;  /* 0x00000005ffff198c */ /* 0x0001e20008000004 */
[----:B-1----:R-:W-:-:S05]  /*02b0*/  IMAD.U32 R8, RZ, RZ, UR10 ;  /* 0x0000000aff087e24 */ /* 0x002fca000f8e00ff */
[----:B------:R0:W-:Y:S02]  /*02c0*/  @P1 ATOMS.ADD RZ, [UR4+0x4], R8 ;  /* 0x00000408ffff198c */ /* 0x0001e40008000004 */
.L_x_49:
[----:B------:R-:W-:Y:S05]  /*02d0*/  BSYNC.RECONVERGENT B0 ;  /* 0x0000000000007941 */ /* 0x000fea0003800200 */
.L_x_48:
[----:B------:R-:W-:Y:S05]  /*02e0*/  @!P0 BRA `(.L_x_50) ;  /* 0xfffffffc00888947 */ /* 0x000fea000383ffff */
.L_x_47:
[----:B------:R-:W-:Y:S05]  /*02f0*/  WARPSYNC.ALL ;  /* 0x0000000000007948 */ /* 0x000fea0003800000 */
[----:B------:R-:W-:Y:S01]  /*0300*/  BAR.SYNC.DEFER_BLOCKING 0x0 ;  /* 0x0000000000007b1d */ /* 0x000fe20000010000 */
[----:B------:R-:W-:-:S13]  /*0310*/  ISETP.NE.AND P0, PT, R10, RZ, PT ;  /* 0x000000ff0a00720c */ /* 0x000fda0003f05270 */
[----:B------:R-:W-:Y:S05]  /*0320*/  @P0 EXIT ;  /* 0x000000000000094d */ /* 0x000fea0003800000 */
[----:B------:R-:W1:Y:S01]  /*0330*/  S2UR UR5, SR_CgaCtaId ;  /* 0x00000000000579c3 */ /* 0x000e620000008800 */
[----:B------:R-:W-:Y:S01]  /*0340*/  UMOV UR4, 0x400 ;  /* 0x0000040000047882 */ /* 0x000fe20000000000 */
[----:B------:R-:W-:Y:S01]  /*0350*/  IMAD.MOV.U32 R2, RZ, RZ, 0x1 ;  /* 0x00000001ff027424 */ /* 0x000fe200078e00ff */
[----:B-1----:R-:W-:-:S09]  /*0360*/  ULEA UR4, UR5, UR4, 0x18 ;  /* 0x0000000405047291 */ /* 0x002fd2000f8ec0ff */
[----:B------:R-:W1:Y:S04]  /*0370*/  LDS R6, [UR4+0x8] ;  /* 0x00000804ff067984 */ /* 0x000e680008000800 */
[----:B------:R-:W2:Y:S01]  /*0380*/  LDS R0, [UR4] ;  /* 0x00000004ff007984 */ /* 0x000ea20008000800 */
[----:B-1----:R-:W1:Y:S08]  /*0390*/  I2F.F64 R6, R6 ;  /* 0x0000000600067312 */ /* 0x002e700000201c00 */
[----:B-1----:R-:W0:Y:S02]  /*03a0*/  MUFU.RCP64H R3, R7 ;  /* 0x0000000700037308 */ /* 0x002e240000001800 */
[----:B0-----:R-:W-:-:S08]  /*03b0*/  DFMA R4, -R6, R2, 1 ;  /* 0x3ff000000604742b */ /* 0x001fd00000000102 */
[----:B------:R-:W-:-:S08]  /*03c0*/  DFMA R4, R4, R4, R4 ;  /* 0x000000040404722b */ /* 0x000fd00000000004 */
[----:B------:R-:W-:Y:S02]  /*03d0*/  DFMA R2, R2, R4, R2 ;  /* 0x000000040202722b */ /* 0x000fe40000000002 */
[----:B--2---:R-:W0:Y:S06]  /*03e0*/  I2F.F64 R4, R0 ;  /* 0x0000000000047312 */ /* 0x004e2c0000201c00 */
[----:B------:R-:W-:-:S08]  /*03f0*/  DFMA R8, -R6, R2, 1 ;  /* 0x3ff000000608742b */ /* 0x000fd00000000102 */
[----:B------:R-:W-:Y:S01]  /*0400*/  DFMA R2, R2, R8, R2 ;  /* 0x000000080202722b */ /* 0x000fe20000000002 */
[----:B0-----:R-:W-:-:S07]  /*0410*/  FSETP.GEU.AND P1, PT, |R5|, 6.5827683646048100446e-37, PT ;  /* 0x036000000500780b */ /* 0x001fce0003f2e200 */
[----:B------:R-:W-:-:S08]  /*0420*/  DMUL R8, R4, R2 ;  /* 0x0000000204087228 */ /* 0x000fd00000000000 */
[----:B------:R-:W-:-:S08]  /*0430*/  DFMA R10, -R6, R8, R4 ;  /* 0x00000008060a722b */ /* 0x000fd00000000104 */
[----:B------:R-:W-:-:S10]  /*0440*/  DFMA R2, R2, R10, R8 ;  /* 0x0000000a0202722b */ /* 0x000fd40000000008 */
[----:B------:R-:W-:-:S05]  /*0450*/  FFMA R8, RZ, R7, R3 ;  /* 0x00000007ff087223 */ /* 0x000fca0000000003 */
[----:B------:R-:W-:-:S13]  /*0460*/  FSETP.GT.AND P0, PT, |R8|, 1.469367938527859385e-39, PT ;  /* 0x001000000800780b */ /* 0x000fda0003f04200 */
[----:B------:R-:W-:Y:S05]  /*0470*/  @P0 BRA P1, `(.L_x_51) ;  /* 0x0000000000180947 */ /* 0x000fea0000800000 */
[----:B------:R-:W-:Y:S01]  /*0480*/  IMAD.MOV.U32 R12, RZ, RZ, R6 ;  /* 0x000000ffff0c7224 */ /* 0x000fe200078e0006 */
[----:B------:R-:W-:Y:S01]  /*0490*/  MOV R0, 0x4c0 ;  /* 0x000004c000007802 */ /* 0x000fe20000000f00 */
[----:B------:R-:W-:-:S07]  /*04a0*/  IMAD.MOV.U32 R13, RZ, RZ, R7 ;  /* 0x000000ffff0d7224 */ /* 0x000fce00078e0007 */
[----:B------:R-:W-:Y:S05]  /*04b0*/  CALL.REL.NOINC `($__internal_1_$__cuda_sm20_div_rn_f64_full) ;  /* 0x0000000000847944 */ /* 0x000fea0003c00000 */
[----:B------:R-:W-:Y:S02]  /*04c0*/  IMAD.MOV.U32 R2, RZ, RZ, R4 ;  /* 0x000000ffff027224 */ /* 0x000fe400078e0004 */
[----:B------:R-:W-:-:S07]  /*04d0*/  IMAD.MOV.U32 R3, RZ, RZ, R5 ;  /* 0x000000ffff037224 */ /* 0x000fce00078e0005 */
.L_x_51:
[----:B------:R-:W0:Y:S01]  /*04e0*/  S2UR UR5, SR_CgaCtaId ;  /* 0x00000000000579c3 */ /* 0x000e220000008800 */
[----:B------:R-:W-:Y:S01]  /*04f0*/  UMOV UR4, 0x400 ;  /* 0x0000040000047882 */ /* 0x000fe20000000000 */
[----:B------:R-:W1:Y:S01]  /*0500*/  MUFU.RCP64H R5, R7 ;  /* 0x0000000700057308 */ /* 0x000e620000001800 */
[----:B------:R-:W-:Y:S01]  /*0510*/  IMAD.MOV.U32 R4, RZ, RZ, 0x1 ;  /* 0x00000001ff047424 */ /* 0x000fe200078e00ff */
[----:B------:R-:W2:Y:S05]  /*0520*/  S2R R17, SR_CTAID.X ;  /* 0x0000000000117919 */ /* 0x000eaa0000002500 */
[----:B-1----:R-:W-:Y:S01]  /*0530*/  DFMA R8, -R6, R4, 1 ;  /* 0x3ff000000608742b */ /* 0x002fe20000000104 */
[----:B0-----:R-:W-:-:S07]  /*0540*/  ULEA UR4, UR5, UR4, 0x18 ;  /* 0x0000000405047291 */ /* 0x001fce000f8ec0ff */
[----:B------:R-:W-:Y:S02]  /*0550*/  DFMA R8, R8, R8, R8 ;  /* 0x000000080808722b */ /* 0x000fe40000000008 */
[----:B------:R-:W0:Y:S06]  /*0560*/  LDS R10, [UR4+0x4] ;  /* 0x00000404ff0a7984 */ /* 0x000e2c0008000800 */
[----:B------:R-:W-:Y:S02]  /*0570*/  DFMA R4, R4, R8, R4 ;  /* 0x000000080404722b */ /* 0x000fe40000000004 */
[----:B------:R-:W2:Y:S06]  /*0580*/  LDC.64 R8, c[0x0][0x388] ;  /* 0x0000e200ff087b82 */ /* 0x000eac0000000a00 */
[----:B------:R-:W-:-:S08]  /*0590*/  DFMA R12, -R6, R4, 1 ;  /* 0x3ff00000060c742b */ /* 0x000fd00000000104 */
[----:B------:R-:W-:Y:S01]  /*05a0*/  DFMA R14, R4, R12, R4 ;  /* 0x0000000c040e722b */ /* 0x000fe20000000004 */
[----:B--2---:R-:W-:-:S05]  /*05b0*/  IMAD.WIDE.U32 R8, R17, 0x10, R8 ;  /* 0x0000001011087825 */ /* 0x004fca00078e0008 */
[----:B------:R1:W-:Y:S01]  /*05c0*/  STG.E.64 desc[UR6][R8.64], R2 ;  /* 0x0000000208007986 */ /* 0x0003e2000c101b06 */
[----:B0-----:R-:W0:Y:S02]  /*05d0*/  I2F.F64 R10, R10 ;  /* 0x0000000a000a7312 */ /* 0x001e240000201c00 */
[----:B0-----:R-:W-:Y:S01]  /*05e0*/  DMUL R4, R14, R10 ;  /* 0x0000000a0e047228 */ /* 0x001fe20000000000 */
[----:B------:R-:W-:-:S07]  /*05f0*/  FSETP.GEU.AND P1, PT, |R11|, 6.5827683646048100446e-37, PT ;  /* 0x036000000b00780b */ /* 0x000fce0003f2e200 */
[----:B------:R-:W-:-:S08]  /*0600*/  DFMA R12, -R6, R4, R10 ;  /* 0x00000004060c722b */ /* 0x000fd0000000010a */
[----:B------:R-:W-:-:S10]  /*0610*/  DFMA R4, R14, R12, R4 ;  /* 0x0000000c0e04722b */ /* 0x000fd40000000004 */
[----:B------:R-:W-:-:S05]  /*0620*/  FFMA R0, RZ, R7, R5 ;  /* 0x00000007ff007223 */ /* 0x000fca0000000005 */
[----:B------:R-:W-:-:S13]  /*0630*/  FSETP.GT.AND P0, PT, |R0|, 1.469367938527859385e-39, PT ;  /* 0x001000000000780b */ /* 0x000fda0003f04200 */
[----:B-1----:R-:W-:Y:S05]  /*0640*/  @P0 BRA P1, `(.L_x_52) ;  /* 0x0000000000180947 */ /* 0x002fea0000800000 */
[----:B------:R-:W-:Y:S01]  /*0650*/  IMAD.MOV.U32 R4, RZ, RZ, R10 ;  /* 0x000000ffff047224 */ /* 0x000fe200078e000a */
[----:B------:R-:W-:Y:S01]  /*0660*/  MOV R0, 0x6b0 ;  /* 0x000006b000007802 */ /* 0x000fe20000000f00 */
[----:B------:R-:W-:Y:S02]  /*0670*/  IMAD.MOV.U32 R5, RZ, RZ, R11 ;  /* 0x000000ffff057224 */ /* 0x000fe400078e000b */
[----:B------:R-:W-:Y:S02]  /*0680*/  IMAD.MOV.U32 R12, RZ, RZ, R6 ;  /* 0x000000ffff0c7224 */ /* 0x000fe400078e0006 */
[----:B------:R-:W-:-:S07]  /*0690*/  IMAD.MOV.U32 R13, RZ, RZ, R7 ;  /* 0x000000ffff0d7224 */ /* 0x000fce00078e0007 */
[----:B------:R-:W-:Y:S05]  /*06a0*/  CALL.REL.NOINC `($__internal_1_$__cuda_sm20_div_rn_f64_full) ;  /* 0x0000000000087944 */ /* 0x000fea0003c00000 */
.L_x_52:
[----:B------:R-:W-:Y:S01]  /*06b0*/  STG.E.64 desc[UR6][R8.64+0x8], R4 ;  /* 0x0000080408007986 */ /* 0x000fe2000c101b06 */
[----:B------:R-:W-:Y:S05]  /*06c0*/  EXIT ;  /* 0x000000000000794d */ /* 0x000fea0003800000 */
        .weak           $__internal_1_$__cuda_sm20_div_rn_f64_full
        .type           $__internal_1_$__cuda_sm20_div_rn_f64_full,@function
        .size           $__internal_1_$__cuda_sm20_div_rn_f64_full,(.L_x_60 - $__internal_1_$__cuda_sm20_div_rn_f64_full)
$__internal_1_$__cuda_sm20_div_rn_f64_full:
[C---:B------:R-:W-:Y:S01]  /*06d0*/  FSETP.GEU.AND P0, PT, |R13|.reuse, 1.469367938527859385e-39, PT ;  /* 0x001000000d00780b */ /* 0x040fe20003f0e200 */
[----:B------:R-:W-:Y:S01]  /*06e0*/  IMAD.MOV.U32 R14, RZ, RZ, 0x1 ;  /* 0x00000001ff0e7424 */ /* 0x000fe200078e00ff */
[C---:B------:R-:W-:Y:S01]  /*06f0*/  LOP3.LUT R10, R13.reuse, 0x800fffff, RZ, 0xc0, !PT ;  /* 0x800fffff0d0a7812 */ /* 0x040fe200078ec0ff */
[----:B------:R-:W-:Y:S01]  /*0700*/  IMAD.MOV.U32 R17, RZ, RZ, 0x1ca00000 ;  /* 0x1ca00000ff117424 */ /* 0x000fe200078e00ff */
[----:B------:R-:W-:Y:S02]  /*0710*/  LOP3.LUT R21, R13, 0x7ff00000, RZ, 0xc0, !PT ;  /* 0x7ff000000d157812 */ /* 0x000fe400078ec0ff */
[----:B------:R-:W-:Y:S01]  /*0720*/  LOP3.LUT R11, R10, 0x3ff00000, RZ, 0xfc, !PT ;  /* 0x3ff000000a0b7812 */ /* 0x000fe200078efcff */
[----:B------:R-:W-:Y:S01]  /*0730*/  IMAD.MOV.U32 R10, RZ, RZ, R12 ;  /* 0x000000ffff0a7224 */ /* 0x000fe200078e000c */
[----:B------:R-:W-:-:S04]  /*0740*/  LOP3.LUT R16, R5, 0x7ff00000, RZ, 0xc0, !PT ;  /* 0x7ff0000005107812 */ /* 0x000fc800078ec0ff */
[----:B------:R-:W-:Y:S01]  /*0750*/  ISETP.GE.U32.AND P1, PT, R16, R21, PT ;  /* 0x000000151000720c */ /* 0x000fe20003f26070 */
[----:B------:R-:W-:Y:S01]  /*0760*/  @!P0 DMUL R10, R12, 8.98846567431157953865e+307 ;  /* 0x7fe000000c0a8828 */ /* 0x000fe20000000000 */
[----:B------:R-:W-:-:S05]  /*0770*/  IMAD.MOV.U32 R22, RZ, RZ, R16 ;  /* 0x000000ffff167224 */ /* 0x000fca00078e0010 */
[----:B------:R-:W0:Y:S02]  /*0780*/  MUFU.RCP64H R15, R11 ;  /* 0x0000000b000f7308 */ /* 0x000e240000001800 */
[----:B0-----:R-:W-:-:S08]  /*0790*/  DFMA R2, R14, -R10, 1 ;  /* 0x3ff000000e02742b */ /* 0x001fd0000000080a */
[----:B------:R-:W-:-:S08]  /*07a0*/  DFMA R2, R2, R2, R2 ;  /* 0x000000020202722b */ /* 0x000fd00000000002 */
[----:B------:R-:W-:Y:S01]  /*07b0*/  DFMA R14, R14, R2, R14 ;  /* 0x000000020e0e722b */ /* 0x000fe2000000000e */
[----:B------:R-:W-:Y:S01]  /*07c0*/  SEL R3, R17, 0x63400000, !P1 ;  /* 0x6340000011037807 */ /* 0x000fe20004800000 */
[----:B------:R-:W-:Y:S01]  /*07d0*/  IMAD.MOV.U32 R2, RZ, RZ, R4 ;  /* 0x000000ffff027224 */ /* 0x000fe200078e0004 */
[----:B------:R-:W-:Y:S02]  /*07e0*/  FSETP.GEU.AND P1, PT, |R5|, 1.469367938527859385e-39, PT ;  /* 0x001000000500780b */ /* 0x000fe40003f2e200 */
[----:B------:R-:W-:-:S03]  /*07f0*/  LOP3.LUT R3, R3, 0x800fffff, R5, 0xf8, !PT ;  /* 0x800fffff03037812 */ /* 0x000fc600078ef805 */
[----:B------:R-:W-:-:S08]  /*0800*/  DFMA R18, R14, -R10, 1 ;  /* 0x3ff000000e12742b */ /* 0x000fd0000000080a */
[----:B------:R-:W-:Y:S01]  /*0810*/  DFMA R14, R14, R18, R14 ;  /* 0x000000120e0e722b */ /* 0x000fe2000000000e */
[----:B------:R-:W-:Y:S10]  /*0820*/  @P1 BRA `(.L_x_53) ;  /* 0x0000000000201947 */ /* 0x000ff40003800000 */
[----:B------:R-:W-:Y:S01]  /*0830*/  LOP3.LUT R19, R13, 0x7ff00000, RZ, 0xc0, !PT ;  /* 0x7ff000000d137812 */ /* 0x000fe200078ec0ff */
[----:B------:R-:W-:-:S03]  /*0840*/  IMAD.MOV.U32 R18, RZ, RZ, RZ ;  /* 0x000000ffff127224 */ /* 0x000fc600078e00ff */
[----:B------:R-:W-:-:S04]  /*0850*/  ISETP.GE.U32.AND P1, PT, R16, R19, PT ;  /* 0x000000131000720c */ /* 0x000fc80003f26070 */
[----:B------:R-:W-:-:S04]  /*0860*/  SEL R19, R17, 0x63400000, !P1 ;  /* 0x6340000011137807 */ /* 0x000fc80004800000 */
[----:B------:R-:W-:-:S04]  /*0870*/  LOP3.LUT R19, R19, 0x80000000, R5, 0xf8, !PT ;  /* 0x8000000013137812 */ /* 0x000fc800078ef805 */
[----:B------:R-:W-:-:S06]  /*0880*/  LOP3.LUT R19, R19, 0x100000, RZ, 0xfc, !PT ;  /* 0x0010000013137812 */ /* 0x000fcc00078efcff */
[----:B------:R-:W-:-:S10]  /*0890*/  DFMA R2, R2, 2, -R18 ;  /* 0x400000000202782b */ /* 0x000fd40000000812 */
[----:B------:R-:W-:-:S07]  /*08a0*/  LOP3.LUT R22, R3, 0x7ff00000, RZ, 0xc0, !PT ;  /* 0x7ff0000003167812 */ /* 0x000fce00078ec0ff */
.L_x_53:
[----:B------:R-:W-:Y:S01]  /*08b0*/  IMAD.MOV.U32 R23, RZ, RZ, R21 ;  /* 0x000000ffff177224 */ /* 0x000fe200078e0015 */
[----:B------:R-:W-:Y:S01]  /*08c0*/  @!P0 LOP3.LUT R23, R11, 0x7ff00000, RZ, 0xc0, !PT ;  /* 0x7ff000000b178812 */ /* 0x000fe200078ec0ff */
[----:B------:R-:W-:Y:S01]  /*08d0*/  VIADD R24, R22, 0xffffffff ;  /* 0xffffffff16187836 */ /* 0x000fe20000000000 */
[----:B------:R-:W-:-:S03]  /*08e0*/  DMUL R18, R14, R2 ;  /* 0x000000020e127228 */ /* 0x000fc60000000000 */
[----:B------:R-:W-:Y:S01]  /*08f0*/  VIADD R25, R23, 0xffffffff ;  /* 0xffffffff17197836 */ /* 0x000fe20000000000 */
[----:B------:R-:W-:-:S04]  /*0900*/  ISETP.GT.U32.AND P0, PT, R24, 0x7feffffe, PT ;  /* 0x7feffffe1800780c */ /* 0x000fc80003f04070 */
[----:B------:R-:W-:Y:S01]  /*0910*/  ISETP.GT.U32.OR P0, PT, R25, 0x7feffffe, P0 ;  /* 0x7feffffe1900780c */ /* 0x000fe20000704470 */
[----:B------:R-:W-:-:S08]  /*0920*/  DFMA R20, R18, -R10, R2 ;  /* 0x8000000a1214722b */ /* 0x000fd00000000002 */
[----:B------:R-:W-:-:S04]  /*0930*/  DFMA R14, R14, R20, R18 ;  /* 0x000000140e0e722b */ /* 0x000fc80000000012 */
[----:B------:R-:W-:Y:S07]  /*0940*/  @P0 BRA `(.L_x_54) ;  /* 0x00000000006c0947 */ /* 0x000fee0003800000 */
[----:B------:R-:W-:-:S04]  /*0950*/  LOP3.LUT R5, R13, 0x7ff00000, RZ, 0xc0, !PT ;  /* 0x7ff000000d057812 */ /* 0x000fc800078ec0ff */
[CC--:B------:R-:W-:Y:S02]  /*0960*/  VIADDMNMX R4, R16.reuse, -R5.reuse, 0xb9600000, !PT ;  /* 0xb960000010047446 */ /* 0x0c0fe40007800905 */
[----:B------:R-:W-:Y:S02]  /*0970*/  ISETP.GE.U32.AND P0, PT, R16, R5, PT ;  /* 0x000000051000720c */ /* 0x000fe40003f06070 */
[----:B------:R-:W-:Y:S02]  /*0980*/  VIMNMX R4, PT, PT, R4, 0x46a00000, PT ;  /* 0x46a0000004047848 */ /* 0x000fe40003fe0100 */
[----:B------:R-:W-:-:S05]  /*0990*/  SEL R17, R17, 0x63400000, !P0 ;  /* 0x6340000011117807 */ /* 0x000fca0004000000 */
[----:B------:R-:W-:Y:S02]  /*09a0*/  IMAD.IADD R18, R4, 0x1, -R17 ;  /* 0x0000000104127824 */ /* 0x000fe400078e0a11 */
[----:B------:R-:W-:Y:S02]  /*09b0*/  IMAD.MOV.U32 R4, RZ, RZ, RZ ;  /* 0x000000ffff047224 */ /* 0x000fe400078e00ff */
[----:B------:R-:W-:-:S06]  /*09c0*/  VIADD R5, R18, 0x7fe00000 ;  /* 0x7fe0000012057836 */ /* 0x000fcc0000000000 */
[----:B------:R-:W-:-:S10]  /*09d0*/  DMUL R16, R14, R4 ;  /* 0x000000040e107228 */ /* 0x000fd40000000000 */
[----:B------:R-:W-:-:S13]  /*09e0*/  FSETP.GTU.AND P0, PT, |R17|, 1.469367938527859385e-39, PT ;  /* 0x001000001100780b */ /* 0x000fda0003f0c200 */
[----:B------:R-:W-:Y:S05]  /*09f0*/  @P0 BRA `(.L_x_55) ;  /* 0x0000000000940947 */ /* 0x000fea0003800000 */
[----:B------:R-:W-:Y:S01]  /*0a00*/  DFMA R2, R14, -R10, R2 ;  /* 0x8000000a0e02722b */ /* 0x000fe20000000002 */
[----:B------:R-:W-:-:S09]  /*0a10*/  IMAD.MOV.U32 R4, RZ, RZ, RZ ;  /* 0x000000ffff047224 */ /* 0x000fd200078e00ff */
[C---:B------:R-:W-:Y:S02]  /*0a20*/  FSETP.NEU.AND P0, PT, R3.reuse, RZ, PT ;  /* 0x000000ff0300720b */ /* 0x040fe40003f0d000 */
[----:B------:R-:W-:-:S04]  /*0a30*/  LOP3.LUT R13, R3, 0x80000000, R13, 0x48, !PT ;  /* 0x80000000030d7812 */ /* 0x000fc800078e480d */
[----:B------:R-:W-:-:S07]  /*0a40*/  LOP3.LUT R5, R13, R5, RZ, 0xfc, !PT ;  /* 0x000000050d057212 */ /* 0x000fce00078efcff */
[----:B------:R-:W-:Y:S05]  /*0a50*/  @!P0 BRA `(.L_x_55) ;  /* 0x00000000007c8947 */ /* 0x000fea0003800000 */
[----:B------:R-:W-:Y:S01]  /*0a60*/  IMAD.MOV R3, RZ, RZ, -R18 ;  /* 0x000000ffff037224 */ /* 0x000fe200078e0a12 */
[----:B------:R-:W-:Y:S01]  /*0a70*/  DMUL.RP R4, R14, R4 ;  /* 0x000000040e047228 */ /* 0x000fe20000008000 */
[----:B------:R-:W-:-:S06]  /*0a80*/  IMAD.MOV.U32 R2, RZ, RZ, RZ ;  /* 0x000000ffff027224 */ /* 0x000fcc00078e00ff */
[----:B------:R-:W-:-:S03]  /*0a90*/  DFMA R2, R16, -R2, R14 ;  /* 0x800000021002722b */ /* 0x000fc6000000000e */
[----:B------:R-:W-:-:S03]  /*0aa0*/  LOP3.LUT R13, R5, R13, RZ, 0x3c, !PT ;  /* 0x0000000d050d7212 */ /* 0x000fc600078e3cff */
[----:B------:R-:W-:-:S04]  /*0ab0*/  IADD3 R2, PT, PT, -R18, -0x43300000, RZ ;  /* 0xbcd0000012027810 */ /* 0x000fc80007ffe1ff */
[----:B------:R-:W-:-:S04]  /*0ac0*/  FSETP.NEU.AND P0, PT, |R3|, R2, PT ;  /* 0x000000020300720b */ /* 0x000fc80003f0d200 */
[----:B------:R-:W-:Y:S02]  /*0ad0*/  FSEL R16, R4, R16, !P0 ;  /* 0x0000001004107208 */ /* 0x000fe40004000000 */
[----:B------:R-:W-:Y:S01]  /*0ae0*/  FSEL R17, R13, R17, !P0 ;  /* 0x000000110d117208 */ /* 0x000fe20004000000 */
[----:B------:R-:W-:Y:S06]  /*0af0*/  BRA `(.L_x_55) ;  /* 0x0000000000547947 */ /* 0x000fec0003800000 */
.L_x_54:
[----:B------:R-:W-:-:S14]  /*0b00*/  DSETP.NAN.AND P0, PT, R4, R4, PT ;  /* 0x000000040400722a */ /* 0x000fdc0003f08000 */
[----:B------:R-:W-:Y:S05]  /*0b10*/  @P0 BRA `(.L_x_56) ;  /* 0x0000000000440947 */ /* 0x000fea0003800000 */
[----:B------:R-:W-:-:S14]  /*0b20*/  DSETP.NAN.AND P0, PT, R12, R12, PT ;  /* 0x0000000c0c00722a */ /* 0x000fdc0003f08000 */
[----:B------:R-:W-:Y:S05]  /*0b30*/  @P0 BRA `(.L_x_57) ;  /* 0x0000000000300947 */ /* 0x000fea0003800000 */
[----:B------:R-:W-:Y:S01]  /*0b40*/  ISETP.NE.AND P0, PT, R22, R23, PT ;  /* 0x000000171600720c */ /* 0x000fe20003f05270 */
[----:B------:R-:W-:Y:S02]  /*0b50*/  IMAD.MOV.U32 R16, RZ, RZ, 0x0 ;  /* 0x00000000ff107424 */ /* 0x000fe400078e00ff */
[----:B------:R-:W-:-:S10]  /*0b60*/  IMAD.MOV.U32 R17, RZ, RZ, -0x80000 ;  /* 0xfff80000ff117424 */ /* 0x000fd400078e00ff */
[----:B------:R-:W-:Y:S05]  /*0b70*/  @!P0 BRA `(.L_x_55) ;  /* 0x0000000000348947 */ /* 0x000fea0003800000 */
[----:B------:R-:W-:Y:S02]  /*0b80*/  ISETP.NE.AND P0, PT, R22, 0x7ff00000, PT ;  /* 0x7ff000001600780c */ /* 0x000fe40003f05270 */
[----:B------:R-:W-:Y:S02]  /*0b90*/  LOP3.LUT R17, R5, 0x80000000, R13, 0x48, !PT ;  /* 0x8000000005117812 */ /* 0x000fe400078e480d */
[----:B------:R-:W-:-:S13]  /*0ba0*/  ISETP.EQ.OR P0, PT, R23, RZ, !P0 ;  /* 0x000000ff1700720c */ /* 0x000fda0004702670 */
[----:B------:R-:W-:Y:S01]  /*0bb0*/  @P0 LOP3.LUT R2, R17, 0x7ff00000, RZ, 0xfc, !PT ;  /* 0x7ff0000011020812 */ /* 0x000fe200078efcff */
[----:B------:R-:W-:Y:S02]  /*0bc0*/  @!P0 IMAD.MOV.U32 R16, RZ, RZ, RZ ;  /* 0x000000ffff108224 */ /* 0x000fe400078e00ff */
[----:B------:R-:W-:Y:S02]  /*0bd0*/  @P0 IMAD.MOV.U32 R16, RZ, RZ, RZ ;  /* 0x000000ffff100224 */ /* 0x000fe400078e00ff */
[----:B------:R-:W-:Y:S01]  /*0be0*/  @P0 IMAD.MOV.U32 R17, RZ, RZ, R2 ;  /* 0x000000ffff110224 */ /* 0x000fe200078e0002 */
[----:B------:R-:W-:Y:S06]  /*0bf0*/  BRA `(.L_x_55) ;  /* 0x0000000000147947 */ /* 0x000fec0003800000 */
.L_x_57:
[----:B------:R-:W-:Y:S01]  /*0c00*/  LOP3.LUT R17, R13, 0x80000, RZ, 0xfc, !PT ;  /* 0x000800000d117812 */ /* 0x000fe200078efcff */
[----:B------:R-:W-:Y:S01]  /*0c10*/  IMAD.MOV.U32 R16, RZ, RZ, R12 ;  /* 0x000000ffff107224 */ /* 0x000fe200078e000c */
[----:B------:R-:W-:Y:S06]  /*0c20*/  BRA `(.L_x_55) ;  /* 0x0000000000087947 */ /* 0x000fec0003800000 */
.L_x_56:
[----:B------:R-:W-:Y:S01]  /*0c30*/  LOP3.LUT R17, R5, 0x80000, RZ, 0xfc, !PT ;  /* 0x0008000005117812 */ /* 0x000fe200078efcff */
[----:B------:R-:W-:-:S07]  /*0c40*/  IMAD.MOV.U32 R16, RZ, RZ, R4 ;  /* 0x000000ffff107224 */ /* 0x000fce00078e0004 */
.L_x_55:
[----:B------:R-:W-:Y:S02]  /*0c50*/  IMAD.MOV.U32 R2, RZ, RZ, R0 ;  /* 0x000000ffff027224 */ /* 0x000fe400078e0000 */
[----:B------:R-:W-:Y:S02]  /*0c60*/  IMAD.MOV.U32 R3, RZ, RZ, 0x0 ;  /* 0x00000000ff037424 */ /* 0x000fe400078e00ff */
[----:B------:R-:W-:Y:S02]  /*0c70*/  IMAD.MOV.U32 R4, RZ, RZ, R16 ;  /* 0x000000ffff047224 */ /* 0x000fe400078e0010 */
[----:B------:R-:W-:Y:S01]  /*0c80*/  IMAD.MOV.U32 R5, RZ, RZ, R17 ;  /* 0x000000ffff057224 */ /* 0x000fe200078e0011 */
[----:B------:R-:W-:Y:S06]  /*0c90*/  RET.REL.NODEC R2 `(_Z10setCentersP3dayP6centerii) ;  /* 0xfffffff002d87950 */ /* 0x000fec0003c3ffff */
.L_x_58:
        /* <DEDUP_REMOVED lines=14> */
.L_x_60:


//--------------------- .nv.shared.reserved.0     --------------------------
	.section	.nv.shared.reserved.0,"aw",@nobits
	.weak		__nv_reservedSMEM_offset_0_alias
	.size		__nv_reservedSMEM_offset_0_alias, 0, 64
	.other		__nv_reservedSMEM_offset_0_alias,@"STO_CUDA_RESERVED_SHARED STV_DEFAULT"
__nv_reservedSMEM_offset_0_alias:
	.zero		0
	.zero		64


//--------------------- .nv.shared._Z10setCentersP3dayP6centerii --------------------------
	.section	.nv.shared._Z10setCentersP3dayP6centerii,"aw",@nobits
	.sectionflags	@""
	.align	4
.nv.shared._Z10setCentersP3dayP6centerii:
	.zero		1036


//--------------------- .nv.constant0._Z11processDataP3dayPiii --------------------------
	.section	.nv.constant0._Z11processDataP3dayPiii,"a",@progbits
	.sectionflags	@""
	.align	4
.nv.constant0._Z11processDataP3dayPiii:
	.zero		920


//--------------------- .nv.constant0._Z7clusterP3dayP6centeriiPi --------------------------
	.section	.nv.constant0._Z7clusterP3dayP6centeriiPi,"a",@progbits
	.sectionflags	@""
	.align	4
.nv.constant0._Z7clusterP3dayP6centeriiPi:
	.zero		928


//--------------------- .nv.constant0._Z10setCentersP3dayP6centerii --------------------------
	.section	.nv.constant0._Z10setCentersP3dayP6centerii,"a",@progbits
	.sectionflags	@""
	.align	4
.nv.constant0._Z10setCentersP3dayP6centerii:
	.zero		920


//--------------------- SYMBOLS --------------------------

	.type		.nv.reservedSmem.offset0,@object
	.size		.nv.reservedSmem.offset0,0x4
	.type		.nv.reservedSmem.cap,@object
	.size		.nv.reservedSmem.cap,0x4
